	.target	sm_90a

	.elftype	@"ET_EXEC"


//--------------------- .note.nv.tkinfo           --------------------------
	.section	.note.nv.tkinfo,"",@"SHT_NOTE"
	.sectionflags	@"SHF_NOTE_NV_TKINFO"
	.tkinfo
        /*0018*/ 	.word	0x00000002
        /*0030*/ 	.string	""
        /*0030*/ 	.string	"ptxas"
        /*0030*/ 	.string	"Cuda compilation tools, release 13.0, V13.0.88"
        /*0030*/ 	.string	"Build cuda_13.0.r13.0/compiler.36424714_0"
        /*0030*/ 	.string	"-arch sm_90a -m 64 "



//--------------------- .note.nv.cuinfo           --------------------------
	.section	.note.nv.cuinfo,"",@"SHT_NOTE"
	.sectionflags	@"SHF_NOTE_NV_CUINFO"
        /*0018*/ 	.short	0x0002
        /*001a*/ 	.short	0x005a
        /*001c*/ 	.short	0x0082
	.zero		2


//--------------------- .nv.info                  --------------------------
	.section	.nv.info,"",@"SHT_CUDA_INFO"
	.align	4


	//----- nvinfo : EIATTR_REGCOUNT
	.align		4
        /*0000*/ 	.byte	0x04, 0x2f
        /*0002*/ 	.short	(.L_12 - .L_11)
	.align		4
.L_11:
        /*0004*/ 	.word	index@(_ZN7cutlass13device_kernelINS_4gemm6kernel13GemmUniversalIN4cute5tupleIJiiiiEEENS1_10collective13CollectiveMmaINS1_37MainloopSm90TmaGmmaWarpSpecializedFP8ILi8ENS5_IJNS4_1CILi2EEENSA_ILi1EEESC_EEENS1_35KernelTmaWarpSpecializedCooperativeEEENS5_IJNSA_ILi192EEENSA_ILi224EEENSA_ILi64EEEEEENS_12float_e4m3_tENS5_IJlSC_lEEESK_SL_NS4_8TiledMMAINS4_8MMA_AtomIJNS4_4SM904GMMA30MMA_64x32x32_F32E4M3E4M3_SS_TNILNSP_7ScaleInE1ELSR_1EEEEEENS4_6LayoutISD_NS5_IJSC_NSA_ILi0EEESV_EEEEENS5_IJNS4_10UnderscoreESY_SY_EEEEENS4_13SM90_TMA_LOADENS4_14ComposedLayoutINS4_7SwizzleILi2ELi4ELi3EEENS4_18smem_ptr_flag_bitsILi8EEENSU_INS5_IJNSA_ILi8EEESI_EEENS5_IJSI_SC_EEEEEEEvNS4_8identityENS4_23SM90_TMA_LOAD_MULTICASTES1B_vS1C_EENS_8epilogue10collective6detail29Sm90TmaWarpSpecializedAdapterINS1G_15DefaultEpilogueISK_SL_SL_NS1F_6thread17LinearCombinationISK_Li1EffLNS1K_9ScaleType4KindE0ELNS_15FloatRoundStyleE2ESK_EENS1_15EpilogueDefaultEEEEEvvEEEEvNT_6ParamsE)
        /*0008*/ 	.word	0x000000a8


	//----- nvinfo : EIATTR_FRAME_SIZE
	.align		4
.L_12:
        /*000c*/ 	.byte	0x04, 0x11
        /*000e*/ 	.short	(.L_14 - .L_13)
	.align		4
.L_13:
        /*0010*/ 	.word	index@(_ZN7cutlass13device_kernelINS_4gemm6kernel13GemmUniversalIN4cute5tupleIJiiiiEEENS1_10collective13CollectiveMmaINS1_37MainloopSm90TmaGmmaWarpSpecializedFP8ILi8ENS5_IJNS4_1CILi2EEENSA_ILi1EEESC_EEENS1_35KernelTmaWarpSpecializedCooperativeEEENS5_IJNSA_ILi192EEENSA_ILi224EEENSA_ILi64EEEEEENS_12float_e4m3_tENS5_IJlSC_lEEESK_SL_NS4_8TiledMMAINS4_8MMA_AtomIJNS4_4SM904GMMA30MMA_64x32x32_F32E4M3E4M3_SS_TNILNSP_7ScaleInE1ELSR_1EEEEEENS4_6LayoutISD_NS5_IJSC_NSA_ILi0EEESV_EEEEENS5_IJNS4_10UnderscoreESY_SY_EEEEENS4_13SM90_TMA_LOADENS4_14ComposedLayoutINS4_7SwizzleILi2ELi4ELi3EEENS4_18smem_ptr_flag_bitsILi8EEENSU_INS5_IJNSA_ILi8EEESI_EEENS5_IJSI_SC_EEEEEEEvNS4_8identityENS4_23SM90_TMA_LOAD_MULTICASTES1B_vS1C_EENS_8epilogue10collective6detail29Sm90TmaWarpSpecializedAdapterINS1G_15DefaultEpilogueISK_SL_SL_NS1F_6thread17LinearCombinationISK_Li1EffLNS1K_9ScaleType4KindE0ELNS_15FloatRoundStyleE2ESK_EENS1_15EpilogueDefaultEEEEEvvEEEEvNT_6ParamsE)
        /*0014*/ 	.word	0x000004d8


	//----- nvinfo : EIATTR_MIN_STACK_SIZE
	.align		4
.L_14:
        /*0018*/ 	.byte	0x04, 0x12
        /*001a*/ 	.short	(.L_16 - .L_15)
	.align		4
.L_15:
        /*001c*/ 	.word	index@(_ZN7cutlass13device_kernelINS_4gemm6kernel13GemmUniversalIN4cute5tupleIJiiiiEEENS1_10collective13CollectiveMmaINS1_37MainloopSm90TmaGmmaWarpSpecializedFP8ILi8ENS5_IJNS4_1CILi2EEENSA_ILi1EEESC_EEENS1_35KernelTmaWarpSpecializedCooperativeEEENS5_IJNSA_ILi192EEENSA_ILi224EEENSA_ILi64EEEEEENS_12float_e4m3_tENS5_IJlSC_lEEESK_SL_NS4_8TiledMMAINS4_8MMA_AtomIJNS4_4SM904GMMA30MMA_64x32x32_F32E4M3E4M3_SS_TNILNSP_7ScaleInE1ELSR_1EEEEEENS4_6LayoutISD_NS5_IJSC_NSA_ILi0EEESV_EEEEENS5_IJNS4_10UnderscoreESY_SY_EEEEENS4_13SM90_TMA_LOADENS4_14ComposedLayoutINS4_7SwizzleILi2ELi4ELi3EEENS4_18smem_ptr_flag_bitsILi8EEENSU_INS5_IJNSA_ILi8EEESI_EEENS5_IJSI_SC_EEEEEEEvNS4_8identityENS4_23SM90_TMA_LOAD_MULTICASTES1B_vS1C_EENS_8epilogue10collective6detail29Sm90TmaWarpSpecializedAdapterINS1G_15DefaultEpilogueISK_SL_SL_NS1F_6thread17LinearCombinationISK_Li1EffLNS1K_9ScaleType4KindE0ELNS_15FloatRoundStyleE2ESK_EENS1_15EpilogueDefaultEEEEEvvEEEEvNT_6ParamsE)
        /*0020*/ 	.word	0x000004d8
.L_16:


//--------------------- .nv.compat                --------------------------
	.section	.nv.compat,"",@"SHT_CUDA_COMPAT_INFO"
	.align	4
        /*0000*/ 	.byte	0x02, 0x09, 0x01, 0x00, 0x02, 0x02, 0x04, 0x00, 0x02, 0x05, 0x05, 0x00, 0x03, 0x07, 0x01, 0x01
        /*0010*/ 	.byte	0x02, 0x03, 0x01, 0x00, 0x02, 0x06, 0x01, 0x00, 0x04, 0x0b, 0x08, 0x00, 0x00, 0x00, 0x00, 0x00
        /*0020*/ 	.byte	0x00, 0x00, 0x00, 0x00


//--------------------- .nv.info._ZN7cutlass13device_kernelINS_4gemm6kernel13GemmUniversalIN4cute5tupleIJiiiiEEENS1_10collective13CollectiveMmaINS1_37MainloopSm90TmaGmmaWarpSpecializedFP8ILi8ENS5_IJNS4_1CILi2EEENSA_ILi1EEESC_EEENS1_35KernelTmaWarpSpecializedCooperativeEEENS5_IJNSA_ILi192EEENSA_ILi224EEENSA_ILi64EEEEEENS_12float_e4m3_tENS5_IJlSC_lEEESK_SL_NS4_8TiledMMAINS4_8MMA_AtomIJNS4_4SM904GMMA30MMA_64x32x32_F32E4M3E4M3_SS_TNILNSP_7ScaleInE1ELSR_1EEEEEENS4_6LayoutISD_NS5_IJSC_NSA_ILi0EEESV_EEEEENS5_IJNS4_10UnderscoreESY_SY_EEEEENS4_13SM90_TMA_LOADENS4_14ComposedLayoutINS4_7SwizzleILi2ELi4ELi3EEENS4_18smem_ptr_flag_bitsILi8EEENSU_INS5_IJNSA_ILi8EEESI_EEENS5_IJSI_SC_EEEEEEEvNS4_8identityENS4_23SM90_TMA_LOAD_MULTICASTES1B_vS1C_EENS_8epilogue10collective6detail29Sm90TmaWarpSpecializedAdapterINS1G_15DefaultEpilogueISK_SL_SL_NS1F_6thread17LinearCombinationISK_Li1EffLNS1K_9ScaleType4KindE0ELNS_15FloatRoundStyleE2ESK_EENS1_15EpilogueDefaultEEEEEvvEEEEvNT_6ParamsE --------------------------
	.section	.nv.info._ZN7cutlass13device_kernelINS_4gemm6kernel13GemmUniversalIN4cute5tupleIJiiiiEEENS1_10collective13CollectiveMmaINS1_37MainloopSm90TmaGmmaWarpSpecializedFP8ILi8ENS5_IJNS4_1CILi2EEENSA_ILi1EEESC_EEENS1_35KernelTmaWarpSpecializedCooperativeEEENS5_IJNSA_ILi192EEENSA_ILi224EEENSA_ILi64EEEEEENS_12float_e4m3_tENS5_IJlSC_lEEESK_SL_NS4_8TiledMMAINS4_8MMA_AtomIJNS4_4SM904GMMA30MMA_64x32x32_F32E4M3E4M3_SS_TNILNSP_7ScaleInE1ELSR_1EEEEEENS4_6LayoutISD_NS5_IJSC_NSA_ILi0EEESV_EEEEENS5_IJNS4_10UnderscoreESY_SY_EEEEENS4_13SM90_TMA_LOADENS4_14ComposedLayoutINS4_7SwizzleILi2ELi4ELi3EEENS4_18smem_ptr_flag_bitsILi8EEENSU_INS5_IJNSA_ILi8EEESI_EEENS5_IJSI_SC_EEEEEEEvNS4_8identityENS4_23SM90_TMA_LOAD_MULTICASTES1B_vS1C_EENS_8epilogue10collective6detail29Sm90TmaWarpSpecializedAdapterINS1G_15DefaultEpilogueISK_SL_SL_NS1F_6thread17LinearCombinationISK_Li1EffLNS1K_9ScaleType4KindE0ELNS_15FloatRoundStyleE2ESK_EENS1_15EpilogueDefaultEEEEEvvEEEEvNT_6ParamsE,"",@"SHT_CUDA_INFO"
	.sectionflags	@""
	.align	4


	//----- nvinfo : EIATTR_CUDA_API_VERSION
	.align		4
        /*0000*/ 	.byte	0x04, 0x37
        /*0002*/ 	.short	(.L_18 - .L_17)
.L_17:
        /*0004*/ 	.word	0x00000082


	//----- nvinfo : EIATTR_KPARAM_INFO
	.align		4
.L_18:
        /*0008*/ 	.byte	0x04, 0x17
        /*000a*/ 	.short	(.L_20 - .L_19)
.L_19:
        /*000c*/ 	.word	0x00000000
        /*0010*/ 	.short	0x0000
        /*0012*/ 	.short	0x0070
        /*0014*/ 	.byte	0x00, 0xf0, 0x01, 0x10


	//----- nvinfo : EIATTR_SPARSE_MMA_MASK
	.align		4
.L_20:
        /*0018*/ 	.byte	0x03, 0x50
        /*001a*/ 	.short	0x0000


	//----- nvinfo : EIATTR_MAXREG_COUNT
	.align		4
        /*001c*/ 	.byte	0x03, 0x1b
        /*001e*/ 	.short	0x00a8


	//----- nvinfo : EIATTR_NUM_BARRIERS
	.align		4
        /*0020*/ 	.byte	0x02, 0x4c
        /*0022*/ 	.byte	0x01
	.zero		1


	//----- nvinfo : EIATTR_ANNOTATIONS
	.align		4
        /*0024*/ 	.byte	0x04, 0x55
        /*0026*/ 	.short	(.L_22 - .L_21)


	//   ....[0]....
.L_21:
        /*0028*/ 	.word	0x00000001
        /*002c*/ 	.byte	0xe0, 0x07, 0x00, 0x00, 0x01, 0x00, 0x00, 0x00, 0xb0, 0x08, 0x00, 0x00, 0x01, 0x00, 0x00, 0x00
        /* <DEDUP_REMOVED lines=1065> */
        /*42cc*/ 	.byte	0xe0, 0x03, 0x02, 0x00, 0x01, 0x00, 0x00, 0x00, 0x30, 0x04, 0x02, 0x00


	//----- nvinfo : EIATTR_MERCURY_ISA_VERSION
	.align		4
.L_22:
        /*42d8*/ 	.byte	0x03, 0x5f
        /*42da*/ 	.short	0x0101


	//----- nvinfo : EIATTR_INT_WARP_WIDE_INSTR_OFFSETS
	.align		4
        /*42dc*/ 	.byte	0x04, 0x31
        /*42de*/ 	.short	(.L_24 - .L_23)


	//   ....[0]....
.L_23:
        /*42e0*/ 	.word	0x00000600


	//   ....[1]....
        /*42e4*/ 	.word	0x00000620


	//   ....[2]....
        /*42e8*/ 	.word	0x00000780


	//   ....[3]....
        /*42ec*/ 	.word	0x0000d600


	//----- nvinfo : EIATTR_COOP_GROUP_MASK_REGIDS
	.align		4
.L_24:
        /*42f0*/ 	.byte	0x04, 0x29
        /*42f2*/ 	.short	(.L_26 - .L_25)


	//   ....[0]....
.L_25:
        /*42f4*/ 	.word	0xffffffff


	//   ....[1]....
        /*42f8*/ 	.word	0xffffffff


	//   ....[2]....
        /*42fc*/ 	.word	0xffffffff


	//   ....[3]....
        /*4300*/ 	.word	0xffffffff


	//   ....[4]....
        /*4304*/ 	.word	0xffffffff


	//   ....[5]....
        /*4308*/ 	.word	0xffffffff


	//----- nvinfo : EIATTR_COOP_GROUP_INSTR_OFFSETS
	.align		4
.L_26:
        /*430c*/ 	.byte	0x04, 0x28
        /*430e*/ 	.short	(.L_28 - .L_27)


	//   ....[0]....
.L_27:
        /*4310*/ 	.word	0x00000070


	//   ....[1]....
        /*4314*/ 	.word	0x00000080


	//   ....[2]....
        /*4318*/ 	.word	0x000001a0


	//   ....[3]....
        /*431c*/ 	.word	0x00000470


	//   ....[4]....
        /*4320*/ 	.word	0x000008f0


	//   ....[5]....
        /*4324*/ 	.word	0x00002680


	//----- nvinfo : EIATTR_REG_RECONFIG
	.align		4
.L_28:
        /*4328*/ 	.byte	0x01, 0x54
	.zero		2


	//----- nvinfo : EIATTR_MBARRIER_INSTR_OFFSETS
	.align		4
        /*432c*/ 	.byte	0x04, 0x39
        /*432e*/ 	.short	(.L_30 - .L_29)


	//   ....[0]....
.L_29:
        /*4330*/ 	.word	0x00000340
        /*4334*/ 	.word	0x000000ff
        /*4338*/ 	.word	0x00000000
        /*433c*/ 	.short	0x0100
        /*433e*/ 	.byte	0x0a
	.zero		1


	//   ....[1]....
        /*4340*/ 	.word	0x00000350
        /*4344*/ 	.word	0x000000ff
        /*4348*/ 	.word	0x00000040
        /*434c*/ 	.short	0x0100
        /*434e*/ 	.byte	0x0a
	.zero		1


	//   ....[2]....
        /*4350*/ 	.word	0x00000360
        /*4354*/ 	.word	0x000000ff
        /*4358*/ 	.word	0x00000008
        /*435c*/ 	.short	0x0100
        /*435e*/ 	.byte	0x0a
	.zero		1


	//   ....[3]....
        /*4360*/ 	.word	0x00000370
        /*4364*/ 	.word	0x000000ff
        /*4368*/ 	.word	0x00000048
        /*436c*/ 	.short	0x0100
        /*436e*/ 	.byte	0x0a
	.zero		1


	//   ....[4]....
        /*4370*/ 	.word	0x00000380
        /*4374*/ 	.word	0x000000ff
        /*4378*/ 	.word	0x00000010
        /*437c*/ 	.short	0x0100
        /*437e*/ 	.byte	0x0a
	.zero		1


	//   ....[5]....
        /*4380*/ 	.word	0x00000390
        /*4384*/ 	.word	0x000000ff
        /*4388*/ 	.word	0x00000050
        /*438c*/ 	.short	0x0100
        /*438e*/ 	.byte	0x0a
	.zero		1


	//   ....[6]....
        /*4390*/ 	.word	0x000003a0
        /*4394*/ 	.word	0x000000ff
        /*4398*/ 	.word	0x00000018
        /*439c*/ 	.short	0x0100
        /*439e*/ 	.byte	0x0a
	.zero		1


	//   ....[7]....
        /*43a0*/ 	.word	0x000003b0
        /*43a4*/ 	.word	0x000000ff
        /*43a8*/ 	.word	0x00000058
        /*43ac*/ 	.short	0x0100
        /*43ae*/ 	.byte	0x0a
	.zero		1


	//   ....[8]....
        /*43b0*/ 	.word	0x000003c0
        /*43b4*/ 	.word	0x000000ff
        /*43b8*/ 	.word	0x00000020
        /*43bc*/ 	.short	0x0100
        /*43be*/ 	.byte	0x0a
	.zero		1


	//   ....[9]....
        /*43c0*/ 	.word	0x000003d0
        /*43c4*/ 	.word	0x000000ff
        /*43c8*/ 	.word	0x00000060
        /*43cc*/ 	.short	0x0100
        /*43ce*/ 	.byte	0x0a
	.zero		1


	//   ....[10]....
        /*43d0*/ 	.word	0x000003e0
        /*43d4*/ 	.word	0x000000ff
        /*43d8*/ 	.word	0x00000028
        /*43dc*/ 	.short	0x0100
        /*43de*/ 	.byte	0x0a
	.zero		1


	//   ....[11]....
        /*43e0*/ 	.word	0x000003f0
        /*43e4*/ 	.word	0x000000ff
        /*43e8*/ 	.word	0x00000068
        /*43ec*/ 	.short	0x0100
        /*43ee*/ 	.byte	0x0a
	.zero		1


	//   ....[12]....
        /*43f0*/ 	.word	0x00000400
        /*43f4*/ 	.word	0x000000ff
        /*43f8*/ 	.word	0x00000030
        /*43fc*/ 	.short	0x0100
        /*43fe*/ 	.byte	0x0a
	.zero		1


	//   ....[13]....
        /*4400*/ 	.word	0x00000410
        /*4404*/ 	.word	0x000000ff
        /*4408*/ 	.word	0x00000070
        /*440c*/ 	.short	0x0100
        /*440e*/ 	.byte	0x0a
	.zero		1


	//   ....[14]....
        /*4410*/ 	.word	0x00000420
        /*4414*/ 	.word	0x000000ff
        /*4418*/ 	.word	0x00000038
        /*441c*/ 	.short	0x0100
        /*441e*/ 	.byte	0x0a
	.zero		1


	//   ....[15]....
        /*4420*/ 	.word	0x00000430
        /*4424*/ 	.word	0x000000ff
        /*4428*/ 	.word	0x00000078
        /*442c*/ 	.short	0x0100
        /*442e*/ 	.byte	0x0a
	.zero		1


	//   ....[16]....
        /*4430*/ 	.word	0x00000810
        /*4434*/ 	.word	0x000000ff
        /*4438*/ 	.word	0x00000090
        /*443c*/ 	.short	0x0100
        /*443e*/ 	.byte	0x08
	.zero		1


	//   ....[17]....
        /*4440*/ 	.word	0x00000890
        /*4444*/ 	.word	0x000000ff
        /*4448*/ 	.word	0x00000098
        /*444c*/ 	.short	0x0100
        /*444e*/ 	.byte	0x08
	.zero		1


	//   ....[18]....
        /*4450*/ 	.word	0x00002a80
        /*4454*/ 	.word	0x000000ff
        /*4458*/ 	.word	0x00000000
        /*445c*/ 	.short	0x010a
        /*445e*/ 	.byte	0x0c
	.zero		1


	//   ....[19]....
        /*4460*/ 	.word	0x00002ae0
        /*4464*/ 	.word	0x000000ff
        /*4468*/ 	.word	0x00000000
        /*446c*/ 	.short	0x010a
        /*446e*/ 	.byte	0x0c
	.zero		1


	//   ....[20]....
        /*4470*/ 	.word	0x00006420
        /*4474*/ 	.word	0x000000ff
        /*4478*/ 	.word	0x00000000
        /*447c*/ 	.short	0x010a
        /*447e*/ 	.byte	0x0e
	.zero		1


	//   ....[21]....
        /*4480*/ 	.word	0x00006460
        /*4484*/ 	.word	0x000000ff
        /*4488*/ 	.word	0x00000000
        /*448c*/ 	.short	0x010a
        /*448e*/ 	.byte	0x0e
	.zero		1


	//   ....[22]....
        /*4490*/ 	.word	0x0000a890
        /*4494*/ 	.word	0x00000005
        /*4498*/ 	.word	0x00000000
        /*449c*/ 	.short	0x0101
        /*449e*/ 	.byte	0x3f
	.zero		1


	//   ....[23]....
        /*44a0*/ 	.word	0x0000d690
        /*44a4*/ 	.word	0x00000004
        /*44a8*/ 	.word	0x00000000
        /*44ac*/ 	.short	0x0101
        /*44ae*/ 	.byte	0x3f
	.zero		1


	//   ....[24]....
        /*44b0*/ 	.word	0x0001f400
        /*44b4*/ 	.word	0x0000000f
        /*44b8*/ 	.word	0x00000040
        /*44bc*/ 	.short	0x010a
        /*44be*/ 	.byte	0x3f
	.zero		1


	//   ....[25]....
        /*44c0*/ 	.word	0x0001f7d0
        /*44c4*/ 	.word	0x00000002
        /*44c8*/ 	.word	0x00000098
        /*44cc*/ 	.short	0x0101
        /*44ce*/ 	.byte	0x3f
	.zero		1


	//   ....[26]....
        /*44d0*/ 	.word	0x0001ff40
        /*44d4*/ 	.word	0x00000005
        /*44d8*/ 	.word	0x00000000
        /*44dc*/ 	.short	0x010a
        /*44de*/ 	.byte	0x3f
	.zero		1


	//   ....[27]....
        /*44e0*/ 	.word	0x0001ffc0
        /*44e4*/ 	.word	0x00000007
        /*44e8*/ 	.word	0x00000000
        /*44ec*/ 	.short	0x010a
        /*44ee*/ 	.byte	0x3f
	.zero		1


	//   ....[28]....
        /*44f0*/ 	.word	0x00020050
        /*44f4*/ 	.word	0x00000006
        /*44f8*/ 	.word	0x00000000
        /*44fc*/ 	.short	0x010a
        /*44fe*/ 	.byte	0x3f
	.zero		1


	//   ....[29]....
        /*4500*/ 	.word	0x000200e0
        /*4504*/ 	.word	0x00000007
        /*4508*/ 	.word	0x00000000
        /*450c*/ 	.short	0x010a
        /*450e*/ 	.byte	0x3f
	.zero		1


	//   ....[30]....
        /*4510*/ 	.word	0x00020170
        /*4514*/ 	.word	0x00000006
        /*4518*/ 	.word	0x00000000
        /*451c*/ 	.short	0x010a
        /*451e*/ 	.byte	0x3f
	.zero		1


	//   ....[31]....
        /*4520*/ 	.word	0x00020200
        /*4524*/ 	.word	0x00000007
        /*4528*/ 	.word	0x00000000
        /*452c*/ 	.short	0x010a
        /*452e*/ 	.byte	0x3f
	.zero		1


	//   ....[32]....
        /*4530*/ 	.word	0x00020290
        /*4534*/ 	.word	0x00000006
        /*4538*/ 	.word	0x00000000
        /*453c*/ 	.short	0x010a
        /*453e*/ 	.byte	0x3f
	.zero		1


	//   ....[33]....
        /*4540*/ 	.word	0x00020320
        /*4544*/ 	.word	0x00000003
        /*4548*/ 	.word	0x00000000
        /*454c*/ 	.short	0x010a
        /*454e*/ 	.byte	0x3f
	.zero		1


	//   ....[34]....
        /*4550*/ 	.word	0x00020390
        /*4554*/ 	.word	0x00000003
        /*4558*/ 	.word	0x00000000
        /*455c*/ 	.short	0x010a
        /*455e*/ 	.byte	0x3f
	.zero		1


	//   ....[35]....
        /*4560*/ 	.word	0x00020400
        /*4564*/ 	.word	0x00000000
        /*4568*/ 	.word	0x00000000
        /*456c*/ 	.short	0x010a
        /*456e*/ 	.byte	0x3f
	.zero		1


	//   ....[36]....
        /*4570*/ 	.word	0x000204e0
        /*4574*/ 	.word	0x0000000f
        /*4578*/ 	.word	0x00000040
        /*457c*/ 	.short	0x010a
        /*457e*/ 	.byte	0x3f
	.zero		1


	//   ....[37]....
        /*4580*/ 	.word	0x000205b0
        /*4584*/ 	.word	0x00000005
        /*4588*/ 	.word	0x00000000
        /*458c*/ 	.short	0x010a
        /*458e*/ 	.byte	0x3f
	.zero		1


	//   ....[38]....
        /*4590*/ 	.word	0x00020600
        /*4594*/ 	.word	0x00000007
        /*4598*/ 	.word	0x00000000
        /*459c*/ 	.short	0x010a
        /*459e*/ 	.byte	0x3f
	.zero		1


	//   ....[39]....
        /*45a0*/ 	.word	0x00020650
        /*45a4*/ 	.word	0x00000006
        /*45a8*/ 	.word	0x00000000
        /*45ac*/ 	.short	0x010a
        /*45ae*/ 	.byte	0x3f
	.zero		1


	//   ....[40]....
        /*45b0*/ 	.word	0x000206a0
        /*45b4*/ 	.word	0x00000007
        /*45b8*/ 	.word	0x00000000
        /*45bc*/ 	.short	0x010a
        /*45be*/ 	.byte	0x3f
	.zero		1


	//   ....[41]....
        /*45c0*/ 	.word	0x000206f0
        /*45c4*/ 	.word	0x00000006
        /*45c8*/ 	.word	0x00000000
        /*45cc*/ 	.short	0x010a
        /*45ce*/ 	.byte	0x3f
	.zero		1


	//   ....[42]....
        /*45d0*/ 	.word	0x00020740
        /*45d4*/ 	.word	0x00000007
        /*45d8*/ 	.word	0x00000000
        /*45dc*/ 	.short	0x010a
        /*45de*/ 	.byte	0x3f
	.zero		1


	//   ....[43]....
        /*45e0*/ 	.word	0x00020790
        /*45e4*/ 	.word	0x00000006
        /*45e8*/ 	.word	0x00000000
        /*45ec*/ 	.short	0x010a
        /*45ee*/ 	.byte	0x3f
	.zero		1


	//----- nvinfo : EIATTR_NUM_MBARRIERS
	.align		4
.L_30:
        /*45f0*/ 	.byte	0x03, 0x38
        /*45f2*/ 	.short	0x0012


	//----- nvinfo : EIATTR_EXIT_INSTR_OFFSETS
	.align		4
        /*45f4*/ 	.byte	0x04, 0x1c
        /*45f6*/ 	.short	(.L_32 - .L_31)


	//   ....[0]....
.L_31:
        /*45f8*/ 	.word	0x00000a80


	//   ....[1]....
        /*45fc*/ 	.word	0x00001320


	//   ....[2]....
        /*4600*/ 	.word	0x0001eaf0


	//   ....[3]....
        /*4604*/ 	.word	0x0001f090


	//   ....[4]....
        /*4608*/ 	.word	0x00020370


	//----- nvinfo : EIATTR_MAX_THREADS
	.align		4
.L_32:
        /*460c*/ 	.byte	0x04, 0x05
        /*460e*/ 	.short	(.L_34 - .L_33)
.L_33:
        /*4610*/ 	.word	0x00000180
        /*4614*/ 	.word	0x00000001
        /*4618*/ 	.word	0x00000001


	//----- nvinfo : EIATTR_CRS_STACK_SIZE
	.align		4
.L_34:
        /*461c*/ 	.byte	0x04, 0x1e
        /*461e*/ 	.short	(.L_36 - .L_35)
.L_35:
        /*4620*/ 	.word	0x00000000


	//----- nvinfo : EIATTR_CBANK_PARAM_SIZE
	.align		4
.L_36:
        /*4624*/ 	.byte	0x03, 0x19
        /*4626*/ 	.short	0x0470


	//----- nvinfo : EIATTR_PARAM_CBANK
	.align		4
        /*4628*/ 	.byte	0x04, 0x0a
        /*462a*/ 	.short	(.L_38 - .L_37)
	.align		4
.L_37:
        /*462c*/ 	.word	index@(.nv.constant0._ZN7cutlass13device_kernelINS_4gemm6kernel13GemmUniversalIN4cute5tupleIJiiiiEEENS1_10collective13CollectiveMmaINS1_37MainloopSm90TmaGmmaWarpSpecializedFP8ILi8ENS5_IJNS4_1CILi2EEENSA_ILi1EEESC_EEENS1_35KernelTmaWarpSpecializedCooperativeEEENS5_IJNSA_ILi192EEENSA_ILi224EEENSA_ILi64EEEEEENS_12float_e4m3_tENS5_IJlSC_lEEESK_SL_NS4_8TiledMMAINS4_8MMA_AtomIJNS4_4SM904GMMA30MMA_64x32x32_F32E4M3E4M3_SS_TNILNSP_7ScaleInE1ELSR_1EEEEEENS4_6LayoutISD_NS5_IJSC_NSA_ILi0EEESV_EEEEENS5_IJNS4_10UnderscoreESY_SY_EEEEENS4_13SM90_TMA_LOADENS4_14ComposedLayoutINS4_7SwizzleILi2ELi4ELi3EEENS4_18smem_ptr_flag_bitsILi8EEENSU_INS5_IJNSA_ILi8EEESI_EEENS5_IJSI_SC_EEEEEEEvNS4_8identityENS4_23SM90_TMA_LOAD_MULTICASTES1B_vS1C_EENS_8epilogue10collective6detail29Sm90TmaWarpSpecializedAdapterINS1G_15DefaultEpilogueISK_SL_SL_NS1F_6thread17LinearCombinationISK_Li1EffLNS1K_9ScaleType4KindE0ELNS_15FloatRoundStyleE2ESK_EENS1_15EpilogueDefaultEEEEEvvEEEEvNT_6ParamsE)
        /*4630*/ 	.short	0x0210
        /*4632*/ 	.short	0x0470


	//----- nvinfo : EIATTR_SW_WAR
	.align		4
.L_38:
        /*4634*/ 	.byte	0x04, 0x36
        /*4636*/ 	.short	(.L_40 - .L_39)
.L_39:
        /*4638*/ 	.word	0x00000008
.L_40:


//--------------------- .nv.callgraph             --------------------------
	.section	.nv.callgraph,"",@"SHT_CUDA_CALLGRAPH"
	.align	4
	.sectionentsize	8
	.align		4
        /*0000*/ 	.word	0x00000000
	.align		4
        /*0004*/ 	.word	0xffffffff
	.align		4
        /*0008*/ 	.word	0x00000000
	.align		4
        /*000c*/ 	.word	0xfffffffe
	.align		4
        /*0010*/ 	.word	0x00000000
	.align		4
        /*0014*/ 	.word	0xfffffffd
	.align		4
        /*0018*/ 	.word	0x00000000
	.align		4
        /*001c*/ 	.word	0xfffffffc


//--------------------- .nv.constant4             --------------------------
	.section	.nv.constant4,"a",@progbits
	.align	8
	.align		8
.nv.constant4:
        /*0000*/ 	.dword	_ZN39_INTERNAL_1e535711_4_k_cu_971fd47e_43834cuda3std3__45__cpo5beginE
	.align		8
        /*0008*/ 	.dword	_ZN39_INTERNAL_1e535711_4_k_cu_971fd47e_43834cuda3std3__45__cpo3endE
	.align		8
        /*0010*/ 	.dword	_ZN39_INTERNAL_1e535711_4_k_cu_971fd47e_43834cuda3std3__45__cpo6cbeginE
	.align		8
        /*0018*/ 	.dword	_ZN39_INTERNAL_1e535711_4_k_cu_971fd47e_43834cuda3std3__45__cpo4cendE
	.align		8
        /*0020*/ 	.dword	_ZN39_INTERNAL_1e535711_4_k_cu_971fd47e_43834cuda3std3__441_GLOBAL__N__1e535711_4_k_cu_971fd47e_43836ignoreE
	.align		8
        /*0028*/ 	.dword	_ZN39_INTERNAL_1e535711_4_k_cu_971fd47e_43834cuda3std3__419piecewise_constructE
	.align		8
        /*0030*/ 	.dword	_ZN39_INTERNAL_1e535711_4_k_cu_971fd47e_43834cuda3std3__48in_placeE
	.align		8
        /*0038*/ 	.dword	_ZN39_INTERNAL_1e535711_4_k_cu_971fd47e_43834cuda3std6ranges3__45__cpo4swapE
	.align		8
        /*0040*/ 	.dword	_ZN39_INTERNAL_1e535711_4_k_cu_971fd47e_43834cuda3std6ranges3__45__cpo9iter_moveE
	.align		8
        /*0048*/ 	.dword	_ZN39_INTERNAL_1e535711_4_k_cu_971fd47e_43834cute7productE
	.align		8
        /*0050*/ 	.dword	_ZN39_INTERNAL_1e535711_4_k_cu_971fd47e_43834cute1_E


//--------------------- .text._ZN7cutlass13device_kernelINS_4gemm6kernel13GemmUniversalIN4cute5tupleIJiiiiEEENS1_10collective13CollectiveMmaINS1_37MainloopSm90TmaGmmaWarpSpecializedFP8ILi8ENS5_IJNS4_1CILi2EEENSA_ILi1EEESC_EEENS1_35KernelTmaWarpSpecializedCooperativeEEENS5_IJNSA_ILi192EEENSA_ILi224EEENSA_ILi64EEEEEENS_12float_e4m3_tENS5_IJlSC_lEEESK_SL_NS4_8TiledMMAINS4_8MMA_AtomIJNS4_4SM904GMMA30MMA_64x32x32_F32E4M3E4M3_SS_TNILNSP_7ScaleInE1ELSR_1EEEEEENS4_6LayoutISD_NS5_IJSC_NSA_ILi0EEESV_EEEEENS5_IJNS4_10UnderscoreESY_SY_EEEEENS4_13SM90_TMA_LOADENS4_14ComposedLayoutINS4_7SwizzleILi2ELi4ELi3EEENS4_18smem_ptr_flag_bitsILi8EEENSU_INS5_IJNSA_ILi8EEESI_EEENS5_IJSI_SC_EEEEEEEvNS4_8identityENS4_23SM90_TMA_LOAD_MULTICASTES1B_vS1C_EENS_8epilogue10collective6detail29Sm90TmaWarpSpecializedAdapterINS1G_15DefaultEpilogueISK_SL_SL_NS1F_6thread17LinearCombinationISK_Li1EffLNS1K_9ScaleType4KindE0ELNS_15FloatRoundStyleE2ESK_EENS1_15EpilogueDefaultEEEEEvvEEEEvNT_6ParamsE --------------------------
	.section	.text._ZN7cutlass13device_kernelINS_4gemm6kernel13GemmUniversalIN4cute5tupleIJiiiiEEENS1_10collective13CollectiveMmaINS1_37MainloopSm90TmaGmmaWarpSpecializedFP8ILi8ENS5_IJNS4_1CILi2EEENSA_ILi1EEESC_EEENS1_35KernelTmaWarpSpecializedCooperativeEEENS5_IJNSA_ILi192EEENSA_ILi224EEENSA_ILi64EEEEEENS_12float_e4m3_tENS5_IJlSC_lEEESK_SL_NS4_8TiledMMAINS4_8MMA_AtomIJNS4_4SM904GMMA30MMA_64x32x32_F32E4M3E4M3_SS_TNILNSP_7ScaleInE1ELSR_1EEEEEENS4_6LayoutISD_NS5_IJSC_NSA_ILi0EEESV_EEEEENS5_IJNS4_10UnderscoreESY_SY_EEEEENS4_13SM90_TMA_LOADENS4_14ComposedLayoutINS4_7SwizzleILi2ELi4ELi3EEENS4_18smem_ptr_flag_bitsILi8EEENSU_INS5_IJNSA_ILi8EEESI_EEENS5_IJSI_SC_EEEEEEEvNS4_8identityENS4_23SM90_TMA_LOAD_MULTICASTES1B_vS1C_EENS_8epilogue10collective6detail29Sm90TmaWarpSpecializedAdapterINS1G_15DefaultEpilogueISK_SL_SL_NS1F_6thread17LinearCombinationISK_Li1EffLNS1K_9ScaleType4KindE0ELNS_15FloatRoundStyleE2ESK_EENS1_15EpilogueDefaultEEEEEvvEEEEvNT_6ParamsE,"ax",@progbits
	.align	128
.text._ZN7cutlass13device_kernelINS_4gemm6kernel13GemmUniversalIN4cute5tupleIJiiiiEEENS1_10collective13CollectiveMmaINS1_37MainloopSm90TmaGmmaWarpSpecializedFP8ILi8ENS5_IJNS4_1CILi2EEENSA_ILi1EEESC_EEENS1_35KernelTmaWarpSpecializedCooperativeEEENS5_IJNSA_ILi192EEENSA_ILi224EEENSA_ILi64EEEEEENS_12float_e4m3_tENS5_IJlSC_lEEESK_SL_NS4_8TiledMMAINS4_8MMA_AtomIJNS4_4SM904GMMA30MMA_64x32x32_F32E4M3E4M3_SS_TNILNSP_7ScaleInE1ELSR_1EEEEEENS4_6LayoutISD_NS5_IJSC_NSA_ILi0EEESV_EEEEENS5_IJNS4_10UnderscoreESY_SY_EEEEENS4_13SM90_TMA_LOADENS4_14ComposedLayoutINS4_7SwizzleILi2ELi4ELi3EEENS4_18smem_ptr_flag_bitsILi8EEENSU_INS5_IJNSA_ILi8EEESI_EEENS5_IJSI_SC_EEEEEEEvNS4_8identityENS4_23SM90_TMA_LOAD_MULTICASTES1B_vS1C_EENS_8epilogue10collective6detail29Sm90TmaWarpSpecializedAdapterINS1G_15DefaultEpilogueISK_SL_SL_NS1F_6thread17LinearCombinationISK_Li1EffLNS1K_9ScaleType4KindE0ELNS_15FloatRoundStyleE2ESK_EENS1_15EpilogueDefaultEEEEEvvEEEEvNT_6ParamsE:
        .type           _ZN7cutlass13device_kernelINS_4gemm6kernel13GemmUniversalIN4cute5tupleIJiiiiEEENS1_10collective13CollectiveMmaINS1_37MainloopSm90TmaGmmaWarpSpecializedFP8ILi8ENS5_IJNS4_1CILi2EEENSA_ILi1EEESC_EEENS1_35KernelTmaWarpSpecializedCooperativeEEENS5_IJNSA_ILi192EEENSA_ILi224EEENSA_ILi64EEEEEENS_12float_e4m3_tENS5_IJlSC_lEEESK_SL_NS4_8TiledMMAINS4_8MMA_AtomIJNS4_4SM904GMMA30MMA_64x32x32_F32E4M3E4M3_SS_TNILNSP_7ScaleInE1ELSR_1EEEEEENS4_6LayoutISD_NS5_IJSC_NSA_ILi0EEESV_EEEEENS5_IJNS4_10UnderscoreESY_SY_EEEEENS4_13SM90_TMA_LOADENS4_14ComposedLayoutINS4_7SwizzleILi2ELi4ELi3EEENS4_18smem_ptr_flag_bitsILi8EEENSU_INS5_IJNSA_ILi8EEESI_EEENS5_IJSI_SC_EEEEEEEvNS4_8identityENS4_23SM90_TMA_LOAD_MULTICASTES1B_vS1C_EENS_8epilogue10collective6detail29Sm90TmaWarpSpecializedAdapterINS1G_15DefaultEpilogueISK_SL_SL_NS1F_6thread17LinearCombinationISK_Li1EffLNS1K_9ScaleType4KindE0ELNS_15FloatRoundStyleE2ESK_EENS1_15EpilogueDefaultEEEEEvvEEEEvNT_6ParamsE,@function
        .size           _ZN7cutlass13device_kernelINS_4gemm6kernel13GemmUniversalIN4cute5tupleIJiiiiEEENS1_10collective13CollectiveMmaINS1_37MainloopSm90TmaGmmaWarpSpecializedFP8ILi8ENS5_IJNS4_1CILi2EEENSA_ILi1EEESC_EEENS1_35KernelTmaWarpSpecializedCooperativeEEENS5_IJNSA_ILi192EEENSA_ILi224EEENSA_ILi64EEEEEENS_12float_e4m3_tENS5_IJlSC_lEEESK_SL_NS4_8TiledMMAINS4_8MMA_AtomIJNS4_4SM904GMMA30MMA_64x32x32_F32E4M3E4M3_SS_TNILNSP_7ScaleInE1ELSR_1EEEEEENS4_6LayoutISD_NS5_IJSC_NSA_ILi0EEESV_EEEEENS5_IJNS4_10UnderscoreESY_SY_EEEEENS4_13SM90_TMA_LOADENS4_14ComposedLayoutINS4_7SwizzleILi2ELi4ELi3EEENS4_18smem_ptr_flag_bitsILi8EEENSU_INS5_IJNSA_ILi8EEESI_EEENS5_IJSI_SC_EEEEEEEvNS4_8identityENS4_23SM90_TMA_LOAD_MULTICASTES1B_vS1C_EENS_8epilogue10collective6detail29Sm90TmaWarpSpecializedAdapterINS1G_15DefaultEpilogueISK_SL_SL_NS1F_6thread17LinearCombinationISK_Li1EffLNS1K_9ScaleType4KindE0ELNS_15FloatRoundStyleE2ESK_EENS1_15EpilogueDefaultEEEEEvvEEEEvNT_6ParamsE,(.L_x_533 - _ZN7cutlass13device_kernelINS_4gemm6kernel13GemmUniversalIN4cute5tupleIJiiiiEEENS1_10collective13CollectiveMmaINS1_37MainloopSm90TmaGmmaWarpSpecializedFP8ILi8ENS5_IJNS4_1CILi2EEENSA_ILi1EEESC_EEENS1_35KernelTmaWarpSpecializedCooperativeEEENS5_IJNSA_ILi192EEENSA_ILi224EEENSA_ILi64EEEEEENS_12float_e4m3_tENS5_IJlSC_lEEESK_SL_NS4_8TiledMMAINS4_8MMA_AtomIJNS4_4SM904GMMA30MMA_64x32x32_F32E4M3E4M3_SS_TNILNSP_7ScaleInE1ELSR_1EEEEEENS4_6LayoutISD_NS5_IJSC_NSA_ILi0EEESV_EEEEENS5_IJNS4_10UnderscoreESY_SY_EEEEENS4_13SM90_TMA_LOADENS4_14ComposedLayoutINS4_7SwizzleILi2ELi4ELi3EEENS4_18smem_ptr_flag_bitsILi8EEENSU_INS5_IJNSA_ILi8EEESI_EEENS5_IJSI_SC_EEEEEEEvNS4_8identityENS4_23SM90_TMA_LOAD_MULTICASTES1B_vS1C_EENS_8epilogue10collective6detail29Sm90TmaWarpSpecializedAdapterINS1G_15DefaultEpilogueISK_SL_SL_NS1F_6thread17LinearCombinationISK_Li1EffLNS1K_9ScaleType4KindE0ELNS_15FloatRoundStyleE2ESK_EENS1_15EpilogueDefaultEEEEEvvEEEEvNT_6ParamsE)
        .other          _ZN7cutlass13device_kernelINS_4gemm6kernel13GemmUniversalIN4cute5tupleIJiiiiEEENS1_10collective13CollectiveMmaINS1_37MainloopSm90TmaGmmaWarpSpecializedFP8ILi8ENS5_IJNS4_1CILi2EEENSA_ILi1EEESC_EEENS1_35KernelTmaWarpSpecializedCooperativeEEENS5_IJNSA_ILi192EEENSA_ILi224EEENSA_ILi64EEEEEENS_12float_e4m3_tENS5_IJlSC_lEEESK_SL_NS4_8TiledMMAINS4_8MMA_AtomIJNS4_4SM904GMMA30MMA_64x32x32_F32E4M3E4M3_SS_TNILNSP_7ScaleInE1ELSR_1EEEEEENS4_6LayoutISD_NS5_IJSC_NSA_ILi0EEESV_EEEEENS5_IJNS4_10UnderscoreESY_SY_EEEEENS4_13SM90_TMA_LOADENS4_14ComposedLayoutINS4_7SwizzleILi2ELi4ELi3EEENS4_18smem_ptr_flag_bitsILi8EEENSU_INS5_IJNSA_ILi8EEESI_EEENS5_IJSI_SC_EEEEEEEvNS4_8identityENS4_23SM90_TMA_LOAD_MULTICASTES1B_vS1C_EENS_8epilogue10collective6detail29Sm90TmaWarpSpecializedAdapterINS1G_15DefaultEpilogueISK_SL_SL_NS1F_6thread17LinearCombinationISK_Li1EffLNS1K_9ScaleType4KindE0ELNS_15FloatRoundStyleE2ESK_EENS1_15EpilogueDefaultEEEEEvvEEEEvNT_6ParamsE,@"STO_CUDA_ENTRY STV_DEFAULT"
_ZN7cutlass13device_kernelINS_4gemm6kernel13GemmUniversalIN4cute5tupleIJiiiiEEENS1_10collective13CollectiveMmaINS1_37MainloopSm90TmaGmmaWarpSpecializedFP8ILi8ENS5_IJNS4_1CILi2EEENSA_ILi1EEESC_EEENS1_35KernelTmaWarpSpecializedCooperativeEEENS5_IJNSA_ILi192EEENSA_ILi224EEENSA_ILi64EEEEEENS_12float_e4m3_tENS5_IJlSC_lEEESK_SL_NS4_8TiledMMAINS4_8MMA_AtomIJNS4_4SM904GMMA30MMA_64x32x32_F32E4M3E4M3_SS_TNILNSP_7ScaleInE1ELSR_1EEEEEENS4_6LayoutISD_NS5_IJSC_NSA_ILi0EEESV_EEEEENS5_IJNS4_10UnderscoreESY_SY_EEEEENS4_13SM90_TMA_LOADENS4_14ComposedLayoutINS4_7SwizzleILi2ELi4ELi3EEENS4_18smem_ptr_flag_bitsILi8EEENSU_INS5_IJNSA_ILi8EEESI_EEENS5_IJSI_SC_EEEEEEEvNS4_8identityENS4_23SM90_TMA_LOAD_MULTICASTES1B_vS1C_EENS_8epilogue10collective6detail29Sm90TmaWarpSpecializedAdapterINS1G_15DefaultEpilogueISK_SL_SL_NS1F_6thread17LinearCombinationISK_Li1EffLNS1K_9ScaleType4KindE0ELNS_15FloatRoundStyleE2ESK_EENS1_15EpilogueDefaultEEEEEvvEEEEvNT_6ParamsE:
[----:B------:R-:W0:Y:S02]  /*0000*/  LDC R1, c[0x0][0x28] ;  /* 0x00000a00ff017b82 */ /* 0x000e240000000800 */
[----:B0-----:R-:W-:Y:S01]  /*0010*/  VIADD R1, R1, 0xfffffb28 ;  /* 0xfffffb2801017836 */ /* 0x001fe20000000000 */
[----:B------:R-:W0:Y:S01]  /*0020*/  S2R R4, SR_TID.X ;  /* 0x0000000000047919 */ /* 0x000e220000002100 */
[----:B------:R-:W-:Y:S01]  /*0030*/  ELECT P0, URZ, PT ;  /* 0x00000000003f782f */ /* 0x000fe20003800000 */
[----:B------:R-:W-:Y:S01]  /*0040*/  BSSY B0, `(.L_x_0) ;  /* 0x0000015000007945 */ /* 0x000fe20003800000 */
[--C-:B0-----:R-:W-:Y:S02]  /*0050*/  SHF.R.U32.HI R0, RZ, 0x5, R4.reuse ;  /* 0x00000005ff007819 */ /* 0x101fe40000011604 */
[----:B------:R-:W-:-:S03]  /*0060*/  SHF.R.U32.HI R2, RZ, 0x7, R4 ;  /* 0x00000007ff027819 */ /* 0x000fc60000011604 */
[----:B------:R-:W0:Y:S04]  /*0070*/  SHFL.IDX PT, R3, R0, RZ, 0x1f ;  /* 0x00001fff00037589 */ /* 0x000e2800000e0000 */
[----:B------:R-:W1:Y:S01]  /*0080*/  SHFL.IDX PT, R2, R2, RZ, 0x1f ;  /* 0x00001fff02027589 */ /* 0x000e6200000e0000 */
[----:B0-----:R-:W-:Y:S02]  /*0090*/  R2UR UR4, R3 ;  /* 0x00000000030472ca */ /* 0x001fe400000e0000 */
[----:B-1----:R-:W-:-:S11]  /*00a0*/  R2UR UR8, R2 ;  /* 0x00000000020872ca */ /* 0x002fd600000e0000 */
[----:B------:R-:W-:Y:S02]  /*00b0*/  USHF.R.S32.HI UR5, URZ, 0x1f, UR4 ;  /* 0x0000001f3f057899 */ /* 0x000fe40008011404 */
[----:B------:R-:W-:Y:S02]  /*00c0*/  ISETP.NE.OR P0, PT, RZ, UR4, !P0 ;  /* 0x00000004ff007c0c */ /* 0x000fe4000c705670 */
[----:B------:R-:W-:-:S04]  /*00d0*/  ULEA.HI UR5, UR5, UR4, URZ, 0x2 ;  /* 0x0000000405057291 */ /* 0x000fc8000f8f103f */
[----:B------:R-:W-:-:S04]  /*00e0*/  ULOP3.LUT UR5, UR5, 0xfffffffc, URZ, 0xc0, !UPT ;  /* 0xfffffffc05057892 */ /* 0x000fc8000f8ec03f */
[----:B------:R-:W-:-:S03]  /*00f0*/  UIADD3 UR6, UR4, -UR5, URZ ;  /* 0x8000000504067290 */ /* 0x000fc6000fffe03f */
[----:B------:R-:W-:Y:S09]  /*0100*/  @P0 BRA `(.L_x_1) ;  /* 0x0000000000200947 */ /* 0x000ff20003800000 */
[----:B------:R-:W-:Y:S02]  /*0110*/  ULDC.64 UR4, c[0x0][0x198] ;  /* 0x0000660000047ab9 */ /* 0x000fe40000000a00 */
[----:B------:R-:W-:Y:S02]  /*0120*/  UIADD3 UR10, UP0, UR4, 0xf0, URZ ;  /* 0x000000f0040a7890 */ /* 0x000fe4000ff1e03f */
[----:B------:R-:W-:Y:S02]  /*0130*/  UIADD3 UR4, UP1, UR4, 0x1f0, URZ ;  /* 0x000001f004047890 */ /* 0x000fe4000ff3e03f */
[----:B------:R-:W-:Y:S02]  /*0140*/  UIADD3.X UR11, URZ, UR5, URZ, UP0, !UPT ;  /* 0x000000053f0b7290 */ /* 0x000fe400087fe43f */
[----:B------:R-:W-:-:S07]  /*0150*/  UIADD3.X UR5, URZ, UR5, URZ, UP1, !UPT ;  /* 0x000000053f057290 */ /* 0x000fce0008ffe43f */
[----:B------:R0:W-:Y:S02]  /*0160*/  UTMACCTL.PF [UR10] ;  /* 0x000000000a0079b9 */ /* 0x0001e40008040000 */
[----:B------:R0:W-:Y:S02]  /*0170*/  UTMACCTL.PF [UR4] ;  /* 0x00000000040079b9 */ /* 0x0001e40008040000 */
[----:B0-----:R-:W-:Y:S01]  /*0180*/  NOP ;  /* 0x0000000000007918 */ /* 0x001fe20000000000 */
.L_x_1:
[----:B------:R-:W-:Y:S05]  /*0190*/  BSYNC B0 ;  /* 0x0000000000007941 */ /* 0x000fea0003800000 */
.L_x_0:
[----:B------:R-:W0:Y:S01]  /*01a0*/  SHFL.IDX PT, R3, R0, RZ, 0x1f ;  /* 0x00001fff00037589 */ /* 0x000e2200000e0000 */
[----:B------:R-:W-:Y:S01]  /*01b0*/  UISETP.NE.AND UP0, UPT, UR6, 0x3, UPT ;  /* 0x000000030600788c */ /* 0x000fe2000bf05270 */
[----:B------:R-:W-:Y:S01]  /*01c0*/  ISETP.NE.AND P1, PT, RZ, UR8, PT ;  /* 0x00000008ff007c0c */ /* 0x000fe2000bf25270 */
[----:B------:R-:W-:Y:S02]  /*01d0*/  UIADD3 UR11, UR8, -0x1, URZ ;  /* 0xffffffff080b7890 */ /* 0x000fe4000fffe03f */
[----:B------:R-:W-:Y:S02]  /*01e0*/  UISETP.EQ.OR UP0, UPT, UR6, URZ, !UP0 ;  /* 0x0000003f0600728c */ /* 0x000fe4000c702670 */
[----:B------:R-:W-:Y:S02]  /*01f0*/  UISETP.GE.U32.AND UP1, UPT, UR11, 0x2, UPT ;  /* 0x000000020b00788c */ /* 0x000fe4000bf26070 */
[----:B------:R-:W-:-:S04]  /*0200*/  UISETP.EQ.AND UP0, UPT, UR8, URZ, UP0 ;  /* 0x0000003f0800728c */ /* 0x000fc80008702270 */
[----:B------:R-:W-:-:S04]  /*0210*/  USEL UR7, URZ, 0x1, !UP0 ;  /* 0x000000013f077887 */ /* 0x000fc8000c000000 */
[----:B------:R-:W-:Y:S01]  /*0220*/  USEL UR7, UR7, 0x2, UP1 ;  /* 0x0000000207077887 */ /* 0x000fe20008800000 */
[----:B0-----:R-:W-:-:S13]  /*0230*/  ISETP.NE.AND P0, PT, R3, RZ, PT ;  /* 0x000000ff0300720c */ /* 0x001fda0003f05270 */
[----:B------:R-:W-:Y:S05]  /*0240*/  @P0 BRA `(.L_x_2) ;  /* 0x0000000000840947 */ /* 0x000fea0003800000 */
[----:B------:R-:W-:Y:S01]  /*0250*/  ELECT P0, URZ, PT ;  /* 0x00000000003f782f */ /* 0x000fe20003800000 */
[----:B------:R-:W-:-:S12]  /*0260*/  BSSY B0, `(.L_x_2) ;  /* 0x000001f000007945 */ /* 0x000fd80003800000 */
[----:B------:R-:W-:Y:S05]  /*0270*/  @!P0 BRA `(.L_x_3) ;  /* 0x0000000000748947 */ /* 0x000fea0003800000 */
[----:B------:R-:W0:Y:S01]  /*0280*/  S2UR UR10, SR_CgaCtaId ;  /* 0x00000000000a79c3 */ /* 0x000e220000008800 */
[----:B------:R-:W-:Y:S01]  /*0290*/  UMOV UR4, 0x400 ;  /* 0x0000040000047882 */ /* 0x000fe20000000000 */
[----:B------:R-:W-:Y:S01]  /*02a0*/  UMOV UR5, 0x1 ;  /* 0x0000000100057882 */ /* 0x000fe20000000000 */
[----:B------:R-:W-:Y:S02]  /*02b0*/  UMOV UR8, 0x4 ;  /* 0x0000000400087882 */ /* 0x000fe40000000000 */
[----:B------:R-:W-:-:S04]  /*02c0*/  UIADD3 UR8, -UR8, 0x100000, URZ ;  /* 0x0010000008087890 */ /* 0x000fc8000fffe13f */
[----:B------:R-:W-:Y:S02]  /*02d0*/  USHF.L.U32 UR9, UR8, 0xb, URZ ;  /* 0x0000000b08097899 */ /* 0x000fe4000800063f */
[----:B------:R-:W-:Y:S02]  /*02e0*/  USHF.L.U32 UR8, UR8, 0x1, URZ ;  /* 0x0000000108087899 */ /* 0x000fe4000800063f */
[----:B0-----:R-:W-:Y:S02]  /*02f0*/  ULEA UR10, UR10, UR4, 0x18 ;  /* 0x000000040a0a7291 */ /* 0x001fe4000f8ec03f */
[----:B------:R-:W-:-:S04]  /*0300*/  UIADD3 UR4, -UR5, 0x100000, URZ ;  /* 0x0010000005047890 */ /* 0x000fc8000fffe13f */
[----:B------:R-:W-:Y:S02]  /*0310*/  USHF.L.U32 UR5, UR4, 0xb, URZ ;  /* 0x0000000b04057899 */ /* 0x000fe4000800063f */
[----:B------:R-:W-:Y:S01]  /*0320*/  USHF.L.U32 UR4, UR4, 0x1, URZ ;  /* 0x0000000104047899 */ /* 0x000fe2000800063f */
[----:B------:R-:W0:Y:S11]  /*0330*/  FENCE.VIEW.ASYNC.S ;  /* 0x00000000000073c6 */ /* 0x000e360000000000 */
[----:B0-----:R0:W1:Y:S01]  /*0340*/  SYNCS.EXCH.64 URZ, [UR10], UR4 ;  /* 0x000000040a3f75b2 */ /* 0x0010620008000100 */
[----:B------:R0:W2:Y:S01]  /*0350*/  SYNCS.EXCH.64 URZ, [UR10+0x40], UR8 ;  /* 0x000040080a3f75b2 */ /* 0x0000a20008000100 */
[----:B------:R0:W3:Y:S01]  /*0360*/  SYNCS.EXCH.64 URZ, [UR10+0x8], UR4 ;  /* 0x000008040a3f75b2 */ /* 0x0000e20008000100 */
[----:B------:R0:W4:Y:S01]  /*0370*/  SYNCS.EXCH.64 URZ, [UR10+0x48], UR8 ;  /* 0x000048080a3f75b2 */ /* 0x0001220008000100 */
[----:B------:R0:W0:Y:S01]  /*0380*/  SYNCS.EXCH.64 URZ, [UR10+0x10], UR4 ;  /* 0x000010040a3f75b2 */ /* 0x0000220008000100 */
        /* <DEDUP_REMOVED lines=11> */
[----:B------:R-:W-:Y:S01]  /*0440*/  NOP ;  /* 0x0000000000007918 */ /* 0x000fe20000000000 */
.L_x_3:
[----:B0-----:R-:W-:Y:S05]  /*0450*/  BSYNC B0 ;  /* 0x0000000000007941 */ /* 0x001fea0003800000 */
.L_x_2:
[----:B------:R-:W-:Y:S01]  /*0460*/  SHF.R.S32.HI R2, RZ, 0x1f, R4 ;  /* 0x0000001fff027819 */ /* 0x000fe20000011404 */
[----:B------:R-:W0:Y:S01]  /*0470*/  SHFL.IDX PT, R0, R0, RZ, 0x1f ;  /* 0x00001fff00007589 */ /* 0x000e2200000e0000 */
[----:B------:R-:W5:Y:S01]  /*0480*/  S2UR UR10, SR_CTAID.X ;  /* 0x00000000000a79c3 */ /* 0x000f620000002500 */
[----:B------:R-:W-:Y:S02]  /*0490*/  ELECT P0, URZ, PT ;  /* 0x00000000003f782f */ /* 0x000fe40003800000 */
[----:B------:R-:W-:Y:S01]  /*04a0*/  LEA.HI R2, R2, R4, RZ, 0x7 ;  /* 0x0000000402027211 */ /* 0x000fe200078f38ff */
[----:B------:R-:W-:Y:S01]  /*04b0*/  ULDC UR4, c[0x0][0x150] ;  /* 0x0000540000047ab9 */ /* 0x000fe20000000800 */
[----:B------:R-:W-:Y:S01]  /*04c0*/  SHF.R.S32.HI R6, RZ, 0x1f, R3 ;  /* 0x0000001fff067819 */ /* 0x000fe20000011403 */
[----:B------:R-:W-:Y:S01]  /*04d0*/  NOP ;  /* 0x0000000000007918 */ /* 0x000fe20000000000 */
[----:B------:R-:W-:Y:S01]  /*04e0*/  LOP3.LUT R2, R2, 0xffffff80, RZ, 0xc0, !PT ;  /* 0xffffff8002027812 */ /* 0x000fe200078ec0ff */
[----:B------:R-:W-:Y:S01]  /*04f0*/  NOP ;  /* 0x0000000000007918 */ /* 0x000fe20000000000 */
[----:B------:R-:W-:Y:S01]  /*0500*/  LEA.HI R6, R6, R3, RZ, 0x2 ;  /* 0x0000000306067211 */ /* 0x000fe200078f10ff */
[----:B------:R-:W1:Y:S02]  /*0510*/  LDC R8, c[0x0][0x144] ;  /* 0x00005100ff087b82 */ /* 0x000e640000000800 */
[----:B------:R-:W-:Y:S01]  /*0520*/  IMAD.IADD R4, R4, 0x1, -R2 ;  /* 0x0000000104047824 */ /* 0x000fe200078e0a02 */
[----:B------:R-:W-:Y:S01]  /*0530*/  LOP3.LUT R6, R6, 0x3ffffffc, RZ, 0xc0, !PT ;  /* 0x3ffffffc06067812 */ /* 0x000fe200078ec0ff */
[----:B------:R-:W2:Y:S03]  /*0540*/  S2R R2, SR_CTAID.Y ;  /* 0x0000000000027919 */ /* 0x000ea60000002600 */
[----:B------:R-:W-:Y:S01]  /*0550*/  SHF.R.S32.HI R5, RZ, 0x1f, R4 ;  /* 0x0000001fff057819 */ /* 0x000fe20000011404 */
[----:B------:R-:W-:Y:S01]  /*0560*/  IMAD.IADD R6, R3, 0x1, -R6 ;  /* 0x0000000103067824 */ /* 0x000fe200078e0a06 */
[----:B------:R-:W3:Y:S02]  /*0570*/  LDC R13, c[0x0][0x148] ;  /* 0x00005200ff0d7b82 */ /* 0x000ee40000000800 */
[----:B------:R-:W-:-:S02]  /*0580*/  LEA.HI R5, R5, R4, RZ, 0x3 ;  /* 0x0000000405057211 */ /* 0x000fc400078f18ff */
[----:B0-----:R-:W-:Y:S02]  /*0590*/  ISETP.NE.OR P0, PT, R0, RZ, !P0 ;  /* 0x000000ff0000720c */ /* 0x001fe40004705670 */
[--C-:B------:R-:W-:Y:S02]  /*05a0*/  SHF.R.S32.HI R0, RZ, 0x3, R5.reuse ;  /* 0x00000003ff007819 */ /* 0x100fe40000011405 */
[----:B------:R-:W-:Y:S02]  /*05b0*/  SHF.R.S32.HI R5, RZ, 0x1f, R5 ;  /* 0x0000001fff057819 */ /* 0x000fe40000011405 */
[----:B-----5:R-:W-:Y:S02]  /*05c0*/  I2FP.F32.U32 R7, UR10 ;  /* 0x0000000a00077c45 */ /* 0x020fe40008201000 */
[----:B------:R-:W-:-:S03]  /*05d0*/  LEA.HI R5, R5, R0, RZ, 0x2 ;  /* 0x0000000005057211 */ /* 0x000fc600078f10ff */
[----:B------:R-:W-:Y:S01]  /*05e0*/  FMUL R7, R7, UR4 ;  /* 0x0000000407077c20 */ /* 0x000fe20008400000 */
[----:B------:R-:W-:Y:S01]  /*05f0*/  LOP3.LUT R5, R5, 0xfffffffc, RZ, 0xc0, !PT ;  /* 0xfffffffc05057812 */ /* 0x000fe200078ec0ff */
[----:B------:R-:W-:Y:S01]  /*0600*/  VOTEU.ALL UP0, P0 ;  /* 0x00000000003f7886 */ /* 0x000fe20000000000 */
[----:B------:R-:W-:Y:S01]  /*0610*/  ULDC UR4, c[0x0][0x154] ;  /* 0x0000550000047ab9 */ /* 0x000fe20000000800 */
[----:B------:R-:W-:Y:S02]  /*0620*/  VOTEU.ALL UP1, P0 ;  /* 0x00000000003f7886 */ /* 0x000fe40000020000 */
[----:B------:R-:W0:Y:S01]  /*0630*/  F2I.U32.TRUNC.NTZ R7, R7 ;  /* 0x0000000700077305 */ /* 0x000e22000020f000 */
[----:B------:R-:W-:Y:S01]  /*0640*/  IMAD.IADD R5, R0, 0x1, -R5 ;  /* 0x0000000100057824 */ /* 0x000fe200078e0a05 */
[----:B------:R-:W5:Y:S01]  /*0650*/  @!UP0 S2UR UR9, SR_CgaCtaId ;  /* 0x00000000000989c3 */ /* 0x000f620000008800 */
[----:B------:R-:W-:Y:S02]  /*0660*/  @!UP0 UMOV UR8, 0x400 ;  /* 0x0000040000088882 */ /* 0x000fe40000000000 */
[----:B------:R-:W-:Y:S01]  /*0670*/  IMAD R5, R6, 0x4, R5 ;  /* 0x0000000406057824 */ /* 0x000fe200078e0205 */
[----:B--2---:R-:W-:-:S04]  /*0680*/  I2FP.F32.U32 R6, R2 ;  /* 0x0000000200067245 */ /* 0x004fc80000201000 */
[----:B------:R-:W-:Y:S01]  /*0690*/  LEA.HI R0, R5, R5, RZ, 0x1 ;  /* 0x0000000505007211 */ /* 0x000fe200078f08ff */
[----:B------:R-:W-:Y:S01]  /*06a0*/  FMUL R6, R6, UR4 ;  /* 0x0000000406067c20 */ /* 0x000fe20008400000 */
[----:B------:R-:W-:Y:S02]  /*06b0*/  UMOV UR4, 0x20 ;  /* 0x0000002000047882 */ /* 0x000fe40000000000 */
[----:B------:R-:W-:Y:S01]  /*06c0*/  LOP3.LUT R0, R0, 0xfffffffe, RZ, 0xc0, !PT ;  /* 0xfffffffe00007812 */ /* 0x000fe200078ec0ff */
[----:B0-----:R-:W-:Y:S01]  /*06d0*/  IMAD.MOV R11, RZ, RZ, -R7 ;  /* 0x000000ffff0b7224 */ /* 0x001fe200078e0a07 */
[----:B------:R-:W-:-:S04]  /*06e0*/  @!UP0 UIADD3 UR4, -UR4, 0x100000, URZ ;  /* 0x0010000004048890 */ /* 0x000fc8000fffe13f */
[----:B------:R-:W-:Y:S02]  /*06f0*/  @!UP0 USHF.L.U32 UR5, UR4, 0xb, URZ ;  /* 0x0000000b04058899 */ /* 0x000fe4000800063f */
[----:B------:R-:W-:Y:S01]  /*0700*/  @!UP0 USHF.L.U32 UR4, UR4, 0x1, URZ ;  /* 0x0000000104048899 */ /* 0x000fe2000800063f */
[----:B------:R-:W0:Y:S01]  /*0710*/  F2I.U32.TRUNC.NTZ R6, R6 ;  /* 0x0000000600067305 */ /* 0x000e22000020f000 */
[----:B------:R-:W2:Y:S01]  /*0720*/  LDC R7, c[0x0][0x140] ;  /* 0x00005000ff077b82 */ /* 0x000ea20000000800 */
[----:B-1----:R-:W-:Y:S02]  /*0730*/  IMAD R11, R8, R11, UR10 ;  /* 0x0000000a080b7e24 */ /* 0x002fe4000f8e020b */
[----:B------:R-:W-:-:S05]  /*0740*/  IMAD.IADD R0, R5, 0x1, -R0 ;  /* 0x0000000105007824 */ /* 0x000fca00078e0a00 */
[----:B------:R-:W-:Y:S01]  /*0750*/  ISETP.NE.AND P2, PT, R0, R11, PT ;  /* 0x0000000b0000720c */ /* 0x000fe20003f45270 */
[C---:B------:R-:W-:Y:S01]  /*0760*/  IMAD.SHL.U32 R0, R5.reuse, 0x4, RZ ;  /* 0x0000000405007824 */ /* 0x040fe200078e00ff */
[----:B-----5:R-:W-:Y:S01]  /*0770*/  @!UP0 ULEA UR8, UR9, UR8, 0x18 ;  /* 0x0000000809088291 */ /* 0x020fe2000f8ec03f */
[----:B------:R-:W-:Y:S01]  /*0780*/  VOTEU.ALL UP0, P0 ;  /* 0x00000000003f7886 */ /* 0x000fe20000000000 */
[----:B------:R-:W-:Y:S01]  /*0790*/  LOP3.LUT P0, RZ, R4, 0x7, RZ, 0xc0, !PT ;  /* 0x0000000704ff7812 */ /* 0x000fe2000780c0ff */
[----:B0-----:R-:W-:Y:S01]  /*07a0*/  IMAD.MOV R12, RZ, RZ, -R6 ;  /* 0x000000ffff0c7224 */ /* 0x001fe200078e0a06 */
[----:B------:R-:W-:-:S03]  /*07b0*/  LOP3.LUT R9, R5, 0xc, R0, 0x78, !PT ;  /* 0x0000000c05097812 */ /* 0x000fc600078e7800 */
[----:B---3--:R-:W-:Y:S01]  /*07c0*/  IMAD R5, R13, R12, R2 ;  /* 0x0000000c0d057224 */ /* 0x008fe200078e0202 */
[C---:B------:R-:W-:Y:S01]  /*07d0*/  ISETP.LT.U32.AND P0, PT, R9.reuse, 0x2, !P0 ;  /* 0x000000020900780c */ /* 0x040fe20004701070 */
[----:B------:R0:W-:Y:S02]  /*07e0*/  STL [R1+0x378], R9 ;  /* 0x0003780901007387 */ /* 0x0001e40000100800 */
[----:B------:R-:W-:Y:S02]  /*07f0*/  @P2 LEA.HI R0, R9, R9, RZ, 0x1 ;  /* 0x0000000909002211 */ /* 0x000fe400078f08ff */
[----:B------:R-:W1:Y:S02]  /*0800*/  FENCE.VIEW.ASYNC.S ;  /* 0x00000000000073c6 */ /* 0x000e640000000000 */
[----:B-1----:R0:W1:Y:S01]  /*0810*/  @!UP0 SYNCS.EXCH.64 URZ, [UR8+0x90], UR4 ;  /* 0x00009004083f85b2 */ /* 0x0020620008000100 */
[----:B--2---:R-:W-:Y:S02]  /*0820*/  ISETP.EQ.U32.AND P5, PT, R7, 0x1, PT ;  /* 0x000000010700780c */ /* 0x004fe40003fa2070 */
[----:B------:R-:W-:-:S04]  /*0830*/  @P2 SHF.R.S32.HI R0, RZ, 0x1, R0 ;  /* 0x00000001ff002819 */ /* 0x000fc80000011400 */
[----:B------:R-:W-:Y:S01]  /*0840*/  @P2 ISETP.NE.AND P3, PT, R0, R5, PT ;  /* 0x000000050000220c */ /* 0x000fe20003f65270 */
[----:B------:R-:W-:Y:S01]  /*0850*/  IMAD.MOV.U32 R0, RZ, RZ, 0x1 ;  /* 0x00000001ff007424 */ /* 0x000fe200078e00ff */
[----:B------:R-:W-:Y:S02]  /*0860*/  SEL R5, RZ, 0x1, !P0 ;  /* 0x00000001ff057807 */ /* 0x000fe40004000000 */
[----:B------:R-:W-:-:S04]  /*0870*/  @P2 SEL R0, RZ, 0x1, P3 ;  /* 0x00000001ff002807 */ /* 0x000fc80001800000 */
[----:B------:R-:W-:Y:S01]  /*0880*/  LOP3.LUT R0, R0, R5, RZ, 0xc0, !PT ;  /* 0x0000000500007212 */ /* 0x000fe200078ec0ff */
[----:B------:R0:W2:Y:S01]  /*0890*/  @!UP1 SYNCS.EXCH.64 URZ, [UR8+0x98], UR4 ;  /* 0x00009804083f95b2 */ /* 0x0000a20008000100 */
[----:B------:R-:W-:-:S03]  /*08a0*/  NOP ;  /* 0x0000000000007918 */ /* 0x000fc60000000000 */
[----:B------:R0:W-:Y:S01]  /*08b0*/  STL [R1+0x374], R0 ;  /* 0x0003740001007387 */ /* 0x0001e20000100800 */
[----:B-1----:R-:W-:Y:S05]  /*08c0*/  @!P5 BRA `(.L_x_4) ;  /* 0x000000000008d947 */ /* 0x002fea0003800000 */
[----:B--2-4-:R-:W-:Y:S01]  /*08d0*/  UCGABAR_ARV ;  /* 0x00000000000079c7 */ /* 0x014fe20008000000 */
[----:B------:R-:W-:Y:S05]  /*08e0*/  BRA `(.L_x_5) ;  /* 0x0000000000047947 */ /* 0x000fea0003800000 */
.L_x_4:
[----:B--2-4-:R-:W-:Y:S01]  /*08f0*/  NOP ;  /* 0x0000000000007918 */ /* 0x014fe20000000000 */
.L_x_5:
[----:B0-----:R-:W0:Y:S01]  /*0900*/  LDC R0, c[0x0][0x65c] ;  /* 0x00019700ff007b82 */ /* 0x001e220000000800 */
[----:B------:R-:W-:Y:S02]  /*0910*/  IMAD.U32 R4, RZ, RZ, UR10 ;  /* 0x0000000aff047e24 */ /* 0x000fe4000f8e00ff */
[----:B------:R-:W-:Y:S01]  /*0920*/  IMAD.MOV.U32 R5, RZ, RZ, RZ ;  /* 0x000000ffff057224 */ /* 0x000fe200078e00ff */
[----:B0-----:R-:W-:-:S13]  /*0930*/  ISETP.NE.AND P4, PT, R0, 0x1, PT ;  /* 0x000000010000780c */ /* 0x001fda0003f85270 */
[----:B------:R-:W0:Y:S01]  /*0940*/  @P4 LDC R7, c[0x0][0x10] ;  /* 0x00000400ff074b82 */ /* 0x000e220000000800 */
[----:B------:R-:W-:Y:S02]  /*0950*/  @P4 IMAD.MOV.U32 R3, RZ, RZ, RZ ;  /* 0x000000ffff034224 */ /* 0x000fe400078e00ff */
[----:B------:R-:W-:-:S05]  /*0960*/  @P4 IMAD.MOV.U32 R15, RZ, RZ, RZ ;  /* 0x000000ffff0f4224 */ /* 0x000fca00078e00ff */
[----:B------:R-:W1:Y:S01]  /*0970*/  @!P4 LDC R9, c[0x0][0xc] ;  /* 0x00000300ff09cb82 */ /* 0x000e620000000800 */
[----:B0-----:R-:W-:-:S04]  /*0980*/  @P4 IMAD.WIDE.U32 R6, R7, UR10, R2 ;  /* 0x0000000a07064c25 */ /* 0x001fc8000f8e0002 */
[----:B------:R-:W-:Y:S02]  /*0990*/  @P4 IMAD.MOV.U32 R8, RZ, RZ, R6 ;  /* 0x000000ffff084224 */ /* 0x000fe400078e0006 */
[----:B------:R-:W-:Y:S02]  /*09a0*/  @P4 IMAD.IADD R16, R7, 0x1, R15 ;  /* 0x0000000107104824 */ /* 0x000fe400078e020f */
[----:B-1----:R-:W-:-:S04]  /*09b0*/  @!P4 IMAD.WIDE.U32 R4, R2, R9, R4 ;  /* 0x000000090204c225 */ /* 0x002fc800078e0004 */
[----:B------:R-:W-:Y:S02]  /*09c0*/  @!P4 IMAD.MOV.U32 R8, RZ, RZ, R4 ;  /* 0x000000ffff08c224 */ /* 0x000fe400078e0004 */
[----:B------:R-:W-:-:S03]  /*09d0*/  @!P4 IMAD.MOV.U32 R16, RZ, RZ, R5 ;  /* 0x000000ffff10c224 */ /* 0x000fc600078e0005 */
[----:B------:R0:W-:Y:S04]  /*09e0*/  STL [R1+0x380], R8 ;  /* 0x0003800801007387 */ /* 0x0001e80000100800 */
[----:B------:R0:W-:Y:S01]  /*09f0*/  STL [R1+0x37c], R16 ;  /* 0x00037c1001007387 */ /* 0x0001e20000100800 */
[----:B------:R-:W-:Y:S05]  /*0a00*/  @!P5 BRA `(.L_x_6) ;  /* 0x00000000000cd947 */ /* 0x000fea0003800000 */
[----:B------:R-:W-:Y:S01]  /*0a10*/  UCGABAR_WAIT ;  /* 0x0000000000007dc7 */ /* 0x000fe20008000000 */
[----:B------:R-:W-:Y:S01]  /*0a20*/  CCTL.IVALL ;  /* 0x00000000ff00798f */ /* 0x000fe20002000000 */
[----:B------:R-:W-:Y:S05]  /*0a30*/  BRA `(.L_x_7) ;  /* 0x0000000000047947 */ /* 0x000fea0003800000 */
.L_x_6:
[----:B------:R-:W-:Y:S06]  /*0a40*/  BAR.SYNC.DEFER_BLOCKING 0x0 ;  /* 0x0000000000007b1d */ /* 0x000fec0000010000 */
.L_x_7:
[----:B------:R-:W-:Y:S05]  /*0a50*/  @!P1 BRA `(.L_x_8) ;  /* 0x000001e000289947 */ /* 0x000fea0003800000 */
[----:B------:R-:W-:-:S06]  /*0a60*/  UISETP.GT.U32.AND UP0, UPT, UR11, 0x1, UPT ;  /* 0x000000010b00788c */ /* 0x000fcc000bf04070 */
[----:B------:R-:W-:-:S13]  /*0a70*/  PLOP3.LUT P0, PT, PT, PT, UP0, 0x80, 0x0 ;  /* 0x000000000000781c */ /* 0x000fda0003f0f008 */
[----:B------:R-:W-:Y:S05]  /*0a80*/  @P0 EXIT ;  /* 0x000000000000094d */ /* 0x000fea0003800000 */
[----:B------:R-:W-:Y:S01]  /*0a90*/  IMAD.MOV.U32 R5, RZ, RZ, -0x1 ;  /* 0xffffffffff057424 */ /* 0x000fe200078e00ff */
[----:B------:R-:W-:Y:S01]  /*0aa0*/  ULDC.64 UR4, c[0x0][0x650] ;  /* 0x0001940000047ab9 */ /* 0x000fe20000000a00 */
[----:B------:R-:W-:Y:S01]  /*0ab0*/  IMAD.MOV.U32 R4, RZ, RZ, -0x1 ;  /* 0xffffffffff047424 */ /* 0x000fe200078e00ff */
[----:B------:R-:W-:Y:S01]  /*0ac0*/  ISETP.GE.U32.AND P0, PT, R8, UR4, PT ;  /* 0x0000000408007c0c */ /* 0x000fe2000bf06070 */
[----:B------:R-:W-:Y:S01]  /*0ad0*/  UMOV UR42, 0xffffffff ;  /* 0xffffffff002a7882 */ /* 0x000fe20000000000 */
[----:B------:R1:W-:Y:S01]  /*0ae0*/  STL [R1+0x388], R5 ;  /* 0x0003880501007387 */ /* 0x0003e20000100800 */
[----:B------:R-:W-:Y:S02]  /*0af0*/  PRMT R0, RZ, 0x7610, R0 ;  /* 0x00007610ff007816 */ /* 0x000fe40000000000 */
[----:B------:R-:W-:Y:S01]  /*0b00*/  ISETP.GE.U32.AND.EX P0, PT, R16, UR5, PT, P0 ;  /* 0x0000000510007c0c */ /* 0x000fe2000bf06100 */
[----:B------:R1:W-:-:S12]  /*0b10*/  STL [R1+0x384], R4 ;  /* 0x0003840401007387 */ /* 0x0003d80000100800 */
[----:B-1----:R-:W-:Y:S05]  /*0b20*/  @P0 BRA `(.L_x_9) ;  /* 0x00000004003c0947 */ /* 0x002fea0003800000 */
[----:B------:R-:W-:Y:S01]  /*0b30*/  ULDC.64 UR14, c[0x0][0x628] ;  /* 0x00018a00000e7ab9 */ /* 0x000fe20000000a00 */
[----:B------:R-:W1:Y:S01]  /*0b40*/  LDC.64 R6, c[0x0][0x620] ;  /* 0x00018800ff067b82 */ /* 0x000e620000000a00 */
[----:B------:R-:W-:Y:S01]  /*0b50*/  ISETP.NE.U32.AND P0, PT, RZ, UR14, PT ;  /* 0x0000000eff007c0c */ /* 0x000fe2000bf05070 */
[----:B------:R-:W-:Y:S01]  /*0b60*/  ULDC UR13, c[0x0][0x630] ;  /* 0x00018c00000d7ab9 */ /* 0x000fe20000000800 */
[----:B------:R-:W-:Y:S02]  /*0b70*/  R2UR UR4, R8 ;  /* 0x00000000080472ca */ /* 0x000fe400000e0000 */
[----:B------:R-:W-:Y:S02]  /*0b80*/  ISETP.NE.AND.EX P0, PT, RZ, UR15, PT, P0 ;  /* 0x0000000fff007c0c */ /* 0x000fe4000bf05300 */
[----:B------:R-:W-:-:S11]  /*0b90*/  R2UR UR5, R16 ;  /* 0x00000000100572ca */ /* 0x000fd600000e0000 */
[----:B------:R-:W-:Y:S05]  /*0ba0*/  @!P0 BRA `(.L_x_10) ;  /* 0x0000000000308947 */ /* 0x000fea0003800000 */
[----:B------:R-:W-:Y:S01]  /*0bb0*/  R2UR UR4, R8 ;  /* 0x00000000080472ca */ /* 0x000fe200000e0000 */
[----:B------:R-:W-:Y:S01]  /*0bc0*/  ULDC UR6, c[0x0][0x634] ;  /* 0x00018d0000067ab9 */ /* 0x000fe20000000800 */
[----:B------:R-:W-:-:S11]  /*0bd0*/  R2UR UR12, R16 ;  /* 0x00000000100c72ca */ /* 0x000fd600000e0000 */
[----:B------:R-:W-:-:S04]  /*0be0*/  UIADD3 UR6, UP0, UR4, UR6, URZ ;  /* 0x0000000604067290 */ /* 0x000fc8000ff1e03f */
[----:B------:R-:W-:-:S04]  /*0bf0*/  UIADD3.X UR12, URZ, UR12, URZ, UP0, !UPT ;  /* 0x0000000c3f0c7290 */ /* 0x000fc800087fe43f */
[----:B------:R-:W-:-:S04]  /*0c00*/  UIMAD.WIDE.U32 UR4, UR12, UR14, URZ ;  /* 0x0000000e0c0472a5 */ /* 0x000fc8000f8e003f */
[----:B------:R-:W-:Y:S02]  /*0c10*/  UIMAD.WIDE.U32 UR8, UP0, UR6, UR15, UR4 ;  /* 0x0000000f060872a5 */ /* 0x000fe4000f800004 */
[----:B------:R-:W-:Y:S02]  /*0c20*/  UIMAD.WIDE.U32 UR4, UR6, UR14, URZ ;  /* 0x0000000e060472a5 */ /* 0x000fe4000f8e003f */
[----:B------:R-:W-:Y:S02]  /*0c30*/  UIADD3.X UR11, URZ, URZ, URZ, UP0, !UPT ;  /* 0x0000003f3f0b7290 */ /* 0x000fe400087fe43f */
[----:B------:R-:W-:Y:S01]  /*0c40*/  UIADD3 URZ, UP0, UR5, UR8, URZ ;  /* 0x00000008053f7290 */ /* 0x000fe2000ff1e03f */
[----:B------:R-:W-:-:S03]  /*0c50*/  UMOV UR10, UR9 ;  /* 0x00000009000a7c82 */ /* 0x000fc60008000000 */
[----:B------:R-:W-:-:S12]  /*0c60*/  UIMAD.WIDE.U32.X UR4, UR12, UR15, UR10, UP0 ;  /* 0x0000000f0c0472a5 */ /* 0x000fd800080e040a */
.L_x_10:
[----:B------:R-:W-:Y:S01]  /*0c70*/  USHF.R.U64 UR42, UR4, UR13, UR5 ;  /* 0x0000000d042a7299 */ /* 0x000fe20008001205 */
[----:B------:R-:W2:Y:S01]  /*0c80*/  LDC.64 R20, c[0x0][0x640] ;  /* 0x00019000ff147b82 */ /* 0x000ea20000000a00 */
[----:B------:R-:W-:Y:S01]  /*0c90*/  USHF.R.U32.HI UR4, URZ, UR13, UR5 ;  /* 0x0000000d3f047299 */ /* 0x000fe20008011605 */
[----:B------:R-:W-:Y:S02]  /*0ca0*/  IMAD.MOV.U32 R4, RZ, RZ, R8 ;  /* 0x000000ffff047224 */ /* 0x000fe400078e0008 */
[----:B------:R-:W-:Y:S01]  /*0cb0*/  IMAD R12, R13, R12, R2 ;  /* 0x0000000c0d0c7224 */ /* 0x000fe200078e0202 */
[----:B------:R-:W-:Y:S01]  /*0cc0*/  IADD3 R3, P0, RZ, -UR42, RZ ;  /* 0x8000002aff037c10 */ /* 0x000fe2000ff1e0ff */
[----:B------:R-:W-:Y:S02]  /*0cd0*/  IMAD.MOV.U32 R13, RZ, RZ, 0x1 ;  /* 0x00000001ff0d7424 */ /* 0x000fe400078e00ff */
[----:B------:R-:W3:Y:S02]  /*0ce0*/  LDC R10, c[0x0][0x618] ;  /* 0x00018600ff0a7b82 */ /* 0x000ee40000000800 */
[----:B------:R-:W-:-:S04]  /*0cf0*/  IMAD.X R5, RZ, RZ, ~UR4, P0 ;  /* 0x80000004ff057e24 */ /* 0x000fc800080e06ff */
[-C--:B-1----:R-:W-:Y:S02]  /*0d00*/  IMAD R0, R5, R6.reuse, RZ ;  /* 0x0000000605007224 */ /* 0x082fe400078e02ff */
[----:B------:R-:W1:Y:S01]  /*0d10*/  LDC R14, c[0x0][0x608] ;  /* 0x00018200ff0e7b82 */ /* 0x000e620000000800 */
[----:B------:R-:W-:Y:S02]  /*0d20*/  IMAD.MOV.U32 R5, RZ, RZ, R16 ;  /* 0x000000ffff057224 */ /* 0x000fe400078e0010 */
[----:B------:R-:W-:-:S05]  /*0d30*/  IMAD.WIDE.U32 R4, R3, R6, R4 ;  /* 0x0000000603047225 */ /* 0x000fca00078e0004 */
[----:B------:R-:W4:Y:S01]  /*0d40*/  LDC R18, c[0x0][0x658] ;  /* 0x00019600ff127b82 */ /* 0x000f220000000800 */
[----:B------:R-:W-:Y:S01]  /*0d50*/  IMAD R3, R3, R7, R0 ;  /* 0x0000000703037224 */ /* 0x000fe200078e0200 */
[----:B--2---:R-:W-:-:S03]  /*0d60*/  ISETP.NE.U32.AND P0, PT, R20, RZ, PT ;  /* 0x000000ff1400720c */ /* 0x004fc60003f05070 */
[----:B------:R-:W-:Y:S01]  /*0d70*/  IMAD.IADD R3, R5, 0x1, R3 ;  /* 0x0000000105037824 */ /* 0x000fe200078e0203 */
[----:B------:R-:W-:Y:S01]  /*0d80*/  ISETP.NE.AND.EX P0, PT, R21, RZ, PT, P0 ;  /* 0x000000ff1500720c */ /* 0x000fe20003f05300 */
[----:B------:R-:W-:Y:S01]  /*0d90*/  IMAD.MOV.U32 R5, RZ, RZ, -0x1 ;  /* 0xffffffffff057424 */ /* 0x000fe200078e00ff */
[----:B0-----:R-:W0:Y:S02]  /*0da0*/  LDC R16, c[0x0][0x600] ;  /* 0x00018000ff107b82 */ /* 0x001e240000000800 */
[-CC-:B---3--:R-:W-:Y:S02]  /*0db0*/  SHF.R.U64 R8, R4, R10.reuse, R3.reuse ;  /* 0x0000000a04087219 */ /* 0x188fe40000001203 */
[----:B------:R-:W-:-:S04]  /*0dc0*/  SHF.R.U32.HI R3, RZ, R10, R3 ;  /* 0x0000000aff037219 */ /* 0x000fc80000011603 */
[----:B------:R-:W2:Y:S01]  /*0dd0*/  LDC R15, c[0x0][0x648] ;  /* 0x00019200ff0f7b82 */ /* 0x000ea20000000800 */
[-CC-:B-1----:R-:W-:Y:S02]  /*0de0*/  SHF.R.U64 R23, R8, R14.reuse, R3.reuse ;  /* 0x0000000e08177219 */ /* 0x182fe40000001203 */
[----:B------:R-:W-:-:S05]  /*0df0*/  SHF.R.U32.HI R3, RZ, R14, R3 ;  /* 0x0000000eff037219 */ /* 0x000fca0000011603 */
[----:B------:R-:W1:Y:S01]  /*0e00*/  LDC R17, c[0x0][0x638] ;  /* 0x00018e00ff117b82 */ /* 0x000e620000000800 */
[-CC-:B----4-:R-:W-:Y:S02]  /*0e10*/  SHF.R.U64 R10, R23, R18.reuse, R3.reuse ;  /* 0x00000012170a7219 */ /* 0x190fe40000001203 */
[-C--:B------:R-:W-:Y:S02]  /*0e20*/  SHF.L.U32 R0, R5, R18.reuse, RZ ;  /* 0x0000001205007219 */ /* 0x080fe400000006ff */
[----:B------:R-:W-:Y:S01]  /*0e30*/  SHF.R.U32.HI R3, RZ, R18, R3 ;  /* 0x00000012ff037219 */ /* 0x000fe20000011603 */
[----:B------:R-:W-:Y:S01]  /*0e40*/  IMAD.MOV.U32 R2, RZ, RZ, R10 ;  /* 0x000000ffff027224 */ /* 0x000fe200078e000a */
[----:B------:R-:W-:Y:S01]  /*0e50*/  LOP3.LUT R0, RZ, R0, RZ, 0x33, !PT ;  /* 0x00000000ff007212 */ /* 0x000fe200078e33ff */
[----:B------:R-:W3:Y:S01]  /*0e60*/  LDC R19, c[0x0][0x610] ;  /* 0x00018400ff137b82 */ /* 0x000ee20000000800 */
[----:B------:R-:W-:Y:S05]  /*0e70*/  @!P0 BRA `(.L_x_11) ;  /* 0x0000000000288947 */ /* 0x000fea0003800000 */
[----:B------:R-:W4:Y:S02]  /*0e80*/  LDC R7, c[0x0][0x64c] ;  /* 0x00019300ff077b82 */ /* 0x000f240000000800 */
[----:B----4-:R-:W-:-:S05]  /*0e90*/  IADD3 R7, P0, R10, R7, RZ ;  /* 0x000000070a077210 */ /* 0x010fca0007f1e0ff */
[----:B------:R-:W-:-:S04]  /*0ea0*/  IMAD.X R9, RZ, RZ, R3, P0 ;  /* 0x000000ffff097224 */ /* 0x000fc800000e0603 */
[----:B------:R-:W-:-:S04]  /*0eb0*/  IMAD.WIDE.U32 R2, R9, R20, RZ ;  /* 0x0000001409027225 */ /* 0x000fc800078e00ff */
[----:B------:R-:W-:-:S04]  /*0ec0*/  IMAD.WIDE.U32 R4, P0, R7, R21, R2 ;  /* 0x0000001507047225 */ /* 0x000fc80007800002 */
[----:B------:R-:W-:-:S04]  /*0ed0*/  IMAD.WIDE.U32 R2, R7, R20, RZ ;  /* 0x0000001407027225 */ /* 0x000fc800078e00ff */
[----:B------:R-:W-:Y:S01]  /*0ee0*/  IMAD.X R7, RZ, RZ, RZ, P0 ;  /* 0x000000ffff077224 */ /* 0x000fe200000e06ff */
[----:B------:R-:W-:Y:S01]  /*0ef0*/  IADD3 RZ, P0, R3, R4, RZ ;  /* 0x0000000403ff7210 */ /* 0x000fe20007f1e0ff */
[----:B------:R-:W-:-:S04]  /*0f00*/  IMAD.MOV.U32 R6, RZ, RZ, R5 ;  /* 0x000000ffff067224 */ /* 0x000fc800078e0005 */
[----:B------:R-:W-:-:S08]  /*0f10*/  IMAD.WIDE.U32.X R2, R9, R21, R6, P0 ;  /* 0x0000001509027225 */ /* 0x000fd000000e0406 */
.L_x_11:
[----:B--2---:R-:W-:Y:S01]  /*0f20*/  SHF.R.U64 R4, R2, R15, R3 ;  /* 0x0000000f02047219 */ /* 0x004fe20000001203 */
[----:B0-----:R-:W-:Y:S01]  /*0f30*/  VIADD R5, R16, 0xffffffff ;  /* 0xffffffff10057836 */ /* 0x001fe20000000000 */
[----:B------:R-:W-:Y:S02]  /*0f40*/  SHF.L.U32 R2, R13, R18, RZ ;  /* 0x000000120d027219 */ /* 0x000fe400000006ff */
[----:B------:R-:W-:Y:S01]  /*0f50*/  LOP3.LUT R3, R23, R0, RZ, 0xc0, !PT ;  /* 0x0000000017037212 */ /* 0x000fe200078ec0ff */
[----:B------:R-:W-:Y:S01]  /*0f60*/  IMAD.MOV R6, RZ, RZ, -R4 ;  /* 0x000000ffff067224 */ /* 0x000fe200078e0a04 */
[----:B------:R-:W-:Y:S02]  /*0f70*/  SEL R0, R11, R12, !P4 ;  /* 0x0000000c0b007207 */ /* 0x000fe40006000000 */
[----:B------:R-:W-:Y:S01]  /*0f80*/  LOP3.LUT R5, R8, R5, RZ, 0xc0, !PT ;  /* 0x0000000508057212 */ /* 0x000fe200078ec0ff */
[----:B------:R-:W-:Y:S02]  /*0f90*/  IMAD R7, R2, R4, R3 ;  /* 0x0000000402077224 */ /* 0x000fe400078e0203 */
[----:B-1----:R-:W-:-:S02]  /*0fa0*/  IMAD R3, R6, R17, R10 ;  /* 0x0000001106037224 */ /* 0x002fc400078e020a */
[----:B---3--:R-:W-:Y:S02]  /*0fb0*/  IMAD R2, R7, R19, R0 ;  /* 0x0000001307027224 */ /* 0x008fe400078e0200 */
[----:B------:R-:W-:Y:S02]  /*0fc0*/  IMAD R3, R3, R16, R5 ;  /* 0x0000001003037224 */ /* 0x000fe400078e0205 */
[----:B------:R-:W-:-:S03]  /*0fd0*/  IMAD.MOV.U32 R0, RZ, RZ, 0x1 ;  /* 0x00000001ff007424 */ /* 0x000fc600078e00ff */
[----:B------:R-:W-:Y:S02]  /*0fe0*/  SEL R4, R3, R2, !P4 ;  /* 0x0000000203047207 */ /* 0x000fe40006000000 */
[----:B------:R-:W-:-:S03]  /*0ff0*/  SEL R2, R2, R3, !P4 ;  /* 0x0000000302027207 */ /* 0x000fc60006000000 */
[----:B------:R1:W-:Y:S04]  /*1000*/  STL [R1+0x384], R4 ;  /* 0x0003840401007387 */ /* 0x0003e80000100800 */
[----:B------:R1:W-:Y:S02]  /*1010*/  STL [R1+0x388], R2 ;  /* 0x0003880201007387 */ /* 0x0003e40000100800 */
.L_x_9:
[----:B------:R-:W-:-:S08]  /*1020*/  NOP ;  /* 0x0000000000007918 */ /* 0x000fd00000000000 */
[----:B------:R-:W2:Y:S02]  /*1030*/  USETMAXREG.TRY_ALLOC.CTAPOOL UP0, 0xe8 ;  /* 0x000000e8000079c8 */ /* 0x000ea40008000600 */
[----:B--2---:R-:W-:-:S13]  /*1040*/  PLOP3.LUT P0, PT, PT, PT, UP0, 0x80, 0x0 ;  /* 0x000000000000781c */ /* 0x004fda0003f0f008 */
[----:B------:R-:W-:Y:S05]  /*1050*/  @!P0 BRA `(.L_x_9) ;  /* 0xfffffffc00f08947 */ /* 0x000fea000383ffff */
[----:B------:R-:W-:Y:S01]  /*1060*/  ULDC.64 UR4, c[0x0][0x598] ;  /* 0x0001660000047ab9 */ /* 0x000fe20000000a00 */
[----:B------:R-:W-:Y:S01]  /*1070*/  ULDC.64 UR48, c[0x0][0x208] ;  /* 0x0000820000307ab9 */ /* 0x000fe20000000a00 */
[----:B------:R-:W-:-:S04]  /*1080*/  ISETP.NE.U32.AND P0, PT, RZ, UR4, PT ;  /* 0x00000004ff007c0c */ /* 0x000fc8000bf05070 */
[----:B------:R-:W-:-:S13]  /*1090*/  ISETP.NE.AND.EX P0, PT, RZ, UR5, PT, P0 ;  /* 0x00000005ff007c0c */ /* 0x000fda000bf05300 */
[----:B------:R-:W-:Y:S05]  /*10a0*/  @!P0 BRA `(.L_x_12) ;  /* 0x0000000000208947 */ /* 0x000fea0003800000 */
[----:B-1----:R-:W1:Y:S02]  /*10b0*/  LDC.64 R2, c[0x0][0x598] ;  /* 0x00016600ff027b82 */ /* 0x002e640000000a00 */
[----:B-1----:R-:W2:Y:S02]  /*10c0*/  LDG.E.64 R2, desc[UR48][R2.64] ;  /* 0x0000003002027981 */ /* 0x002ea4000c1e1b00 */
[----:B--2---:R-:W-:-:S04]  /*10d0*/  ISETP.NE.U32.AND P0, PT, R2, RZ, PT ;  /* 0x000000ff0200720c */ /* 0x004fc80003f05070 */
[----:B------:R-:W-:-:S13]  /*10e0*/  ISETP.NE.AND.EX P0, PT, R3, RZ, PT, P0 ;  /* 0x000000ff0300720c */ /* 0x000fda0003f05300 */
[----:B------:R-:W-:Y:S05]  /*10f0*/  @!P0 BRA `(.L_x_12) ;  /* 0x00000000000c8947 */ /* 0x000fea0003800000 */
[----:B------:R-:W2:Y:S02]  /*1100*/  LD.E R2, desc[UR48][R2.64] ;  /* 0x0000003002027980 */ /* 0x000ea4000c101900 */
[----:B--2---:R-:W-:Y:S01]  /*1110*/  R2UR UR41, R2 ;  /* 0x00000000022972ca */ /* 0x004fe200000e0000 */
[----:B------:R-:W-:-:S14]  /*1120*/  BRA `(.L_x_13) ;  /* 0x0000000000247947 */ /* 0x000fdc0003800000 */
.L_x_12:
[----:B------:R-:W-:Y:S02]  /*1130*/  ULDC.64 UR4, c[0x0][0x588] ;  /* 0x0001620000047ab9 */ /* 0x000fe40000000a00 */
[----:B------:R-:W-:-:S04]  /*1140*/  ISETP.NE.U32.AND P0, PT, RZ, UR4, PT ;  /* 0x00000004ff007c0c */ /* 0x000fc8000bf05070 */
[----:B------:R-:W-:-:S13]  /*1150*/  ISETP.NE.AND.EX P0, PT, RZ, UR5, PT, P0 ;  /* 0x00000005ff007c0c */ /* 0x000fda000bf05300 */
[----:B------:R-:W-:Y:S05]  /*1160*/  @!P0 BRA `(.L_x_14) ;  /* 0x0000000000108947 */ /* 0x000fea0003800000 */
[----:B-1----:R-:W1:Y:S02]  /*1170*/  LDC.64 R2, c[0x0][0x588] ;  /* 0x00016200ff027b82 */ /* 0x002e640000000a00 */
[----:B-1----:R-:W2:Y:S02]  /*1180*/  LDG.E R2, desc[UR48][R2.64] ;  /* 0x0000003002027981 */ /* 0x002ea4000c1e1900 */
[----:B--2---:R-:W-:Y:S01]  /*1190*/  R2UR UR41, R2 ;  /* 0x00000000022972ca */ /* 0x004fe200000e0000 */
[----:B------:R-:W-:-:S14]  /*11a0*/  BRA `(.L_x_13) ;  /* 0x0000000000047947 */ /* 0x000fdc0003800000 */
.L_x_14:
[----:B------:R-:W-:-:S05]  /*11b0*/  ULDC UR41, c[0x0][0x580] ;  /* 0x0001600000297ab9 */ /* 0x000fca0000000800 */
.L_x_13:
[----:B------:R-:W-:Y:S02]  /*11c0*/  ULDC.64 UR4, c[0x0][0x5a0] ;  /* 0x0001680000047ab9 */ /* 0x000fe40000000a00 */
        /* <DEDUP_REMOVED lines=11> */
.L_x_15:
        /* <DEDUP_REMOVED lines=8> */
.L_x_17:
[----:B------:R-:W-:-:S05]  /*1300*/  ULDC UR40, c[0x0][0x584] ;  /* 0x0001610000287ab9 */ /* 0x000fca0000000800 */
.L_x_16:
[----:B------:R-:W-:-:S13]  /*1310*/  LOP3.LUT P0, RZ, R0, 0xff, RZ, 0xc0, !PT ;  /* 0x000000ff00ff7812 */ /* 0x000fda000780c0ff */
[----:B------:R-:W-:Y:S05]  /*1320*/  @!P0 EXIT ;  /* 0x000000000000894d */ /* 0x000fea0003800000 */
[----:B------:R-:W-:Y:S01]  /*1330*/  ULDC UR4, c[0x0][0x28c] ;  /* 0x0000a30000047ab9 */ /* 0x000fe20000000800 */
[----:B------:R-:W-:Y:S02]  /*1340*/  ULOP3.LUT UR8, UR7, 0x1, URZ, 0xfc, !UPT ;  /* 0x0000000107087892 */ /* 0x000fe4000f8efc3f */
[----:B------:R-:W-:-:S04]  /*1350*/  UIADD3 UR4, UR4, 0x3f, URZ ;  /* 0x0000003f04047890 */ /* 0x000fc8000fffe03f */
[----:B------:R-:W-:-:S04]  /*1360*/  USHF.R.S32.HI UR5, URZ, 0x1f, UR4 ;  /* 0x0000001f3f057899 */ /* 0x000fc80008011404 */
[----:B------:R-:W-:-:S03]  /*1370*/  ULEA.HI UR5, UR5, UR4, URZ, 0x6 ;  /* 0x0000000405057291 */ /* 0x000fc6000f8f303f */
[----:B------:R-:W-:Y:S01]  /*1380*/  UMOV UR4, URZ ;  /* 0x0000003f00047c82 */ /* 0x000fe20008000000 */
[----:B------:R-:W-:-:S03]  /*1390*/  USHF.R.S32.HI UR11, URZ, 0x6, UR5 ;  /* 0x000000063f0b7899 */ /* 0x000fc60008011405 */
[----:B------:R-:W-:-:S09]  /*13a0*/  UMOV UR5, URZ ;  /* 0x0000003f00057c82 */ /* 0x000fd20008000000 */
.L_x_490:
[----:B------:R-:W-:Y:S01]  /*13b0*/  STL [R1+0x370], RZ ;  /* 0x000370ff01007387 */ /* 0x000fe20000100800 */
[----:B--2---:R-:W2:Y:S01]  /*13c0*/  S2UR UR16, SR_CgaCtaId ;  /* 0x00000000001079c3 */ /* 0x004ea20000008800 */
[----:B------:R-:W-:Y:S01]  /*13d0*/  UMOV UR15, 0x400 ;  /* 0x00000400000f7882 */ /* 0x000fe20000000000 */
[----:B------:R-:W-:Y:S01]  /*13e0*/  UMOV UR6, URZ ;  /* 0x0000003f00067c82 */ /* 0x000fe20008000000 */
[----:B------:R-:W-:Y:S01]  /*13f0*/  STL [R1+0x36c], RZ ;  /* 0x00036cff01007387 */ /* 0x000fe20000100800 */
[----:B------:R-:W-:Y:S01]  /*1400*/  UMOV UR12, URZ ;  /* 0x0000003f000c7c82 */ /* 0x000fe20008000000 */
[----:B------:R-:W-:Y:S01]  /*1410*/  UMOV UR13, URZ ;  /* 0x0000003f000d7c82 */ /* 0x000fe20008000000 */
[----:B------:R-:W-:Y:S01]  /*1420*/  UMOV UR46, UR5 ;  /* 0x00000005002e7c82 */ /* 0x000fe20008000000 */
[----:B------:R-:W-:Y:S01]  /*1430*/  STL [R1+0x368], RZ ;  /* 0x000368ff01007387 */ /* 0x000fe20000100800 */
[----:B-1----:R-:W1:Y:S01]  /*1440*/  LDC R2, c[0x0][0x28c] ;  /* 0x0000a300ff027b82 */ /* 0x002e620000000800 */
[----:B------:R-:W-:-:S02]  /*1450*/  CS2R R228, SRZ ;  /* 0x0000000000e47805 */ /* 0x000fc4000001ff00 */
[----:B------:R-:W-:Y:S01]  /*1460*/  CS2R R226, SRZ ;  /* 0x0000000000e27805 */ /* 0x000fe2000001ff00 */
[----:B------:R-:W-:Y:S01]  /*1470*/  STL [R1+0x364], RZ ;  /* 0x000364ff01007387 */ /* 0x000fe20000100800 */
[----:B------:R-:W-:Y:S02]  /*1480*/  CS2R R224, SRZ ;  /* 0x0000000000e07805 */ /* 0x000fe4000001ff00 */
[----:B------:R-:W-:Y:S02]  /*1490*/  CS2R R222, SRZ ;  /* 0x0000000000de7805 */ /* 0x000fe4000001ff00 */
[----:B------:R-:W-:Y:S01]  /*14a0*/  CS2R R220, SRZ ;  /* 0x0000000000dc7805 */ /* 0x000fe2000001ff00 */
[----:B------:R-:W-:Y:S01]  /*14b0*/  STL [R1+0x360], RZ ;  /* 0x000360ff01007387 */ /* 0x000fe20000100800 */
[----:B------:R-:W-:Y:S02]  /*14c0*/  CS2R R218, SRZ ;  /* 0x0000000000da7805 */ /* 0x000fe4000001ff00 */
[----:B------:R-:W-:-:S02]  /*14d0*/  CS2R R216, SRZ ;  /* 0x0000000000d87805 */ /* 0x000fc4000001ff00 */
[----:B------:R-:W-:Y:S01]  /*14e0*/  CS2R R22, SRZ ;  /* 0x0000000000167805 */ /* 0x000fe2000001ff00 */
[----:B------:R-:W-:Y:S01]  /*14f0*/  STL [R1+0x35c], RZ ;  /* 0x00035cff01007387 */ /* 0x000fe20000100800 */
[----:B------:R-:W-:Y:S02]  /*1500*/  CS2R R20, SRZ ;  /* 0x0000000000147805 */ /* 0x000fe4000001ff00 */
[----:B------:R-:W-:Y:S02]  /*1510*/  CS2R R18, SRZ ;  /* 0x0000000000127805 */ /* 0x000fe4000001ff00 */
[----:B0-----:R-:W-:Y:S01]  /*1520*/  CS2R R16, SRZ ;  /* 0x0000000000107805 */ /* 0x001fe2000001ff00 */
[----:B------:R-:W-:Y:S01]  /*1530*/  STL [R1+0x358], RZ ;  /* 0x000358ff01007387 */ /* 0x000fe20000100800 */
[----:B------:R-:W-:Y:S02]  /*1540*/  CS2R R14, SRZ ;  /* 0x00000000000e7805 */ /* 0x000fe4000001ff00 */
[----:B------:R-:W-:-:S02]  /*1550*/  CS2R R12, SRZ ;  /* 0x00000000000c7805 */ /* 0x000fc4000001ff00 */
[----:B------:R-:W-:Y:S01]  /*1560*/  CS2R R10, SRZ ;  /* 0x00000000000a7805 */ /* 0x000fe2000001ff00 */
[----:B------:R-:W-:Y:S01]  /*1570*/  STL [R1+0x354], RZ ;  /* 0x000354ff01007387 */ /* 0x000fe20000100800 */
[----:B---34-:R-:W-:Y:S02]  /*1580*/  CS2R R8, SRZ ;  /* 0x0000000000087805 */ /* 0x018fe4000001ff00 */
[----:B------:R-:W-:Y:S01]  /*1590*/  CS2R R6, SRZ ;  /* 0x0000000000067805 */ /* 0x000fe2000001ff00 */
[----:B------:R-:W-:Y:S01]  /*15a0*/  IMAD.U32 R4, RZ, RZ, UR4 ;  /* 0x00000004ff047e24 */ /* 0x000fe2000f8e00ff */
[----:B------:R-:W-:Y:S01]  /*15b0*/  STL [R1+0x350], RZ ;  /* 0x000350ff01007387 */ /* 0x000fe20000100800 */
[----:B-1----:R-:W-:Y:S02]  /*15c0*/  ISETP.GE.AND P0, PT, R2, 0x1, PT ;  /* 0x000000010200780c */ /* 0x002fe40003f06270 */
[----:B------:R-:W-:Y:S02]  /*15d0*/  CS2R R2, SRZ ;  /* 0x0000000000027805 */ /* 0x000fe4000001ff00 */
[----:B------:R-:W-:Y:S01]  /*15e0*/  CS2R R200, SRZ ;  /* 0x0000000000c87805 */ /* 0x000fe2000001ff00 */
[----:B------:R-:W-:Y:S01]  /*15f0*/  STL [R1+0x34c], RZ ;  /* 0x00034cff01007387 */ /* 0x000fe20000100800 */
[----:B------:R-:W-:-:S02]  /*1600*/  CS2R R202, SRZ ;  /* 0x0000000000ca7805 */ /* 0x000fc4000001ff00 */
[----:B------:R-:W-:Y:S02]  /*1610*/  CS2R R204, SRZ ;  /* 0x0000000000cc7805 */ /* 0x000fe4000001ff00 */
[----:B------:R-:W-:Y:S01]  /*1620*/  CS2R R206, SRZ ;  /* 0x0000000000ce7805 */ /* 0x000fe2000001ff00 */
[----:B------:R-:W-:Y:S01]  /*1630*/  STL [R1+0x348], RZ ;  /* 0x000348ff01007387 */ /* 0x000fe20000100800 */
[----:B------:R-:W-:Y:S02]  /*1640*/  CS2R R208, SRZ ;  /* 0x0000000000d07805 */ /* 0x000fe4000001ff00 */
        /* <DEDUP_REMOVED lines=120> */
[----:B------:R-:W-:Y:S01]  /*1dd0*/  CS2R R38, SRZ ;  /* 0x0000000000267805 */ /* 0x000fe2000001ff00 */
[----:B------:R-:W-:Y:S04]  /*1de0*/  STL [R1+0x2cc], RZ ;  /* 0x0002ccff01007387 */ /* 0x000fe80000100800 */
        /* <DEDUP_REMOVED lines=91> */
[----:B------:R-:W-:Y:S01]  /*23a0*/  STL [R1+0x15c], RZ ;  /* 0x00015cff01007387 */ /* 0x000fe20000100800 */
[----:B------:R-:W0:Y:S03]  /*23b0*/  S2R R0, SR_TID.X ;  /* 0x0000000000007919 */ /* 0x000e260000002100 */
        /* <DEDUP_REMOVED lines=8> */
[----:B0-----:R-:W-:-:S03]  /*2440*/  LOP3.LUT R0, R0, 0x80, RZ, 0xc0, !PT ;  /* 0x0000008000007812 */ /* 0x001fc600078ec0ff */
[----:B------:R-:W-:Y:S01]  /*2450*/  STL [R1+0x138], RZ ;  /* 0x000138ff01007387 */ /* 0x000fe20000100800 */
[----:B------:R-:W-:-:S03]  /*2460*/  SHF.R.U32.HI R0, RZ, 0x7, R0 ;  /* 0x00000007ff007819 */ /* 0x000fc60000011600 */
        /* <DEDUP_REMOVED lines=33> */
[----:B------:R-:W0:Y:S04]  /*2680*/  SHFL.IDX PT, R0, R0, RZ, 0x1f ;  /* 0x00001fff00007589 */ /* 0x000e2800000e0000 */
[----:B------:R1:W-:Y:S04]  /*2690*/  STL [R1+0xb0], RZ ;  /* 0x0000b0ff01007387 */ /* 0x0003e80000100800 */
[----:B------:R1:W-:Y:S04]  /*26a0*/  STL [R1+0xac], RZ ;  /* 0x0000acff01007387 */ /* 0x0003e80000100800 */
[----:B------:R1:W-:Y:S04]  /*26b0*/  STL [R1+0xa8], RZ ;  /* 0x0000a8ff01007387 */ /* 0x0003e80000100800 */
[----:B------:R1:W-:Y:S04]  /*26c0*/  STL [R1+0xa4], RZ ;  /* 0x0000a4ff01007387 */ /* 0x0003e80000100800 */
[----:B------:R1:W-:Y:S04]  /*26d0*/  STL [R1+0xa0], RZ ;  /* 0x0000a0ff01007387 */ /* 0x0003e80000100800 */
[----:B------:R1:W-:Y:S01]  /*26e0*/  STL [R1+0x9c], RZ ;  /* 0x00009cff01007387 */ /* 0x0003e20000100800 */
[----:B0-----:R-:W-:Y:S01]  /*26f0*/  R2UR UR10, R0 ;  /* 0x00000000000a72ca */ /* 0x001fe200000e0000 */
[----:B------:R-:W-:-:S02]  /*2700*/  IMAD.MOV.U32 R0, RZ, RZ, RZ ;  /* 0x000000ffff007224 */ /* 0x000fc400078e00ff */
[----:B------:R1:W-:Y:S04]  /*2710*/  STL [R1+0x98], RZ ;  /* 0x000098ff01007387 */ /* 0x0003e80000100800 */
[----:B------:R1:W-:Y:S04]  /*2720*/  STL [R1+0x94], RZ ;  /* 0x000094ff01007387 */ /* 0x0003e80000100800 */
[----:B------:R1:W-:Y:S02]  /*2730*/  STL [R1+0x90], RZ ;  /* 0x000090ff01007387 */ /* 0x0003e40000100800 */
[----:B------:R-:W-:-:S02]  /*2740*/  ULEA.HI UR9, UR10, UR10, URZ, 0x1 ;  /* 0x0000000a0a097291 */ /* 0x000fc4000f8f083f */
[----:B------:R1:W-:Y:S02]  /*2750*/  STL [R1+0x8c], RZ ;  /* 0x00008cff01007387 */ /* 0x0003e40000100800 */
[----:B------:R-:W-:Y:S02]  /*2760*/  ULOP3.LUT UR14, UR9, 0xffffe, URZ, 0xc0, !UPT ;  /* 0x000ffffe090e7892 */ /* 0x000fe4000f8ec03f */
[----:B------:R1:W-:Y:S01]  /*2770*/  STL [R1+0x88], RZ ;  /* 0x000088ff01007387 */ /* 0x0003e20000100800 */
[----:B--2---:R-:W-:Y:S02]  /*2780*/  ULEA UR9, UR16, UR15, 0x18 ;  /* 0x0000000f10097291 */ /* 0x004fe4000f8ec03f */
[----:B------:R-:W-:Y:S01]  /*2790*/  UIADD3 UR14, UR10, -UR14, URZ ;  /* 0x8000000e0a0e7290 */ /* 0x000fe2000fffe03f */
[----:B------:R1:W-:Y:S03]  /*27a0*/  STL [R1+0x84], RZ ;  /* 0x000084ff01007387 */ /* 0x0003e60000100800 */
[----:B------:R-:W-:Y:S01]  /*27b0*/  ULEA UR14, UR14, UR9, 0xc ;  /* 0x000000090e0e7291 */ /* 0x000fe2000f8e603f */
[----:B------:R1:W-:Y:S03]  /*27c0*/  STL [R1+0x80], RZ ;  /* 0x000080ff01007387 */ /* 0x0003e60000100800 */
[----:B------:R-:W-:Y:S01]  /*27d0*/  UIADD3 UR14, UR14, 0x180, URZ ;  /* 0x000001800e0e7890 */ /* 0x000fe2000fffe03f */
[----:B------:R1:W-:Y:S03]  /*27e0*/  STL [R1+0x40], RZ ;  /* 0x000040ff01007387 */ /* 0x0003e60000100800 */
[----:B------:R-:W-:Y:S01]  /*27f0*/  USHF.R.U32.HI UR10, URZ, 0x4, UR14 ;  /* 0x000000043f0a7899 */ /* 0x000fe2000801160e */
[----:B------:R1:W-:Y:S03]  /*2800*/  STL [R1+0x44], RZ ;  /* 0x000044ff01007387 */ /* 0x0003e60000100800 */
[----:B------:R-:W-:Y:S01]  /*2810*/  ULOP3.LUT UR10, UR10, 0x3fff, URZ, 0xc0, !UPT ;  /* 0x00003fff0a0a7892 */ /* 0x000fe2000f8ec03f */
[----:B------:R1:W-:Y:S04]  /*2820*/  STL [R1+0x48], RZ ;  /* 0x000048ff01007387 */ /* 0x0003e80000100800 */
        /* <DEDUP_REMOVED lines=13> */
[----:B------:R1:W-:Y:S04]  /*2900*/  STL [R1], RZ ;  /* 0x000000ff01007387 */ /* 0x0003e80000100800 */
        /* <DEDUP_REMOVED lines=14> */
[----:B------:R1:W-:Y:S01]  /*29f0*/  STL [R1+0x3c], RZ ;  /* 0x00003cff01007387 */ /* 0x0003e20000100800 */
[----:B------:R-:W-:Y:S05]  /*2a00*/  @!P0 BRA `(.L_x_18) ;  /* 0x0000003800408947 */ /* 0x000fea0003800000 */
[----:B------:R-:W-:-:S06]  /*2a10*/  UISETP.NE.AND UP0, UPT, UR8, 0x3, UPT ;  /* 0x000000030800788c */ /* 0x000fcc000bf05270 */
[----:B------:R-:W-:-:S13]  /*2a20*/  PLOP3.LUT P1, PT, PT, PT, UP0, 0x80, 0x0 ;  /* 0x000000000000781c */ /* 0x000fda0003f2f008 */
[----:B------:R-:W-:Y:S05]  /*2a30*/  @!P1 BRA `(.L_x_19) ;  /* 0x0000000000049947 */ /* 0x000fea0003800000 */
[----:B------:R-:W-:Y:S01]  /*2a40*/  BPT.TRAP 0x1 ;  /* 0x000000040000795c */ /* 0x000fe20000300000 */
.L_x_19:
[----:B------:R-:W-:Y:S01]  /*2a50*/  ULEA UR12, UR5, UR9, 0x3 ;  /* 0x00000009050c7291 */ /* 0x000fe2000f8e183f */
[----:B------:R-:W-:-:S05]  /*2a60*/  IMAD.U32 R0, RZ, RZ, UR4 ;  /* 0x00000004ff007e24 */ /* 0x000fca000f8e00ff */
[----:B------:R-:W-:-:S04]  /*2a70*/  SHF.L.U32 R0, R0, 0x1f, RZ ;  /* 0x0000001f00007819 */ /* 0x000fc800000006ff */
[----:B------:R0:W2:Y:S01]  /*2a80*/  SYNCS.PHASECHK.TRANS64.TRYWAIT P0, [UR12], R0 ;  /* 0x00000000ff0075a7 */ /* 0x0000a2000800014c */
[----:B------:R-:W-:Y:S05]  /*2a90*/  @!P1 BRA `(.L_x_20) ;  /* 0x0000000000049947 */ /* 0x000fea0003800000 */
[----:B------:R-:W-:Y:S01]  /*2aa0*/  BPT.TRAP 0x1 ;  /* 0x000000040000795c */ /* 0x000fe20000300000 */
.L_x_20:
[----:B------:R3:W-:Y:S01]  /*2ab0*/  STL [R1+0x370], RZ ;  /* 0x000370ff01007387 */ /* 0x0007e20000100800 */
[----:B------:R-:W-:Y:S01]  /*2ac0*/  UMOV UR6, 0x2 ;  /* 0x0000000200067882 */ /* 0x000fe20000000000 */
[----:B--2---:R-:W-:Y:S05]  /*2ad0*/  @P0 BRA `(.L_x_21) ;  /* 0x0000000000080947 */ /* 0x004fea0003800000 */
[----:B------:R-:W2:Y:S02]  /*2ae0*/  SYNCS.PHASECHK.TRANS64.TRYWAIT P0, [UR12], R0 ;  /* 0x00000000ff0075a7 */ /* 0x000ea4000800014c */
[----:B--2---:R-:W-:Y:S05]  /*2af0*/  @!P0 BRA `(.L_x_22) ;  /* 0x000001d800208947 */ /* 0x004fea0003800000 */
.L_x_21:
[----:B------:R-:W-:Y:S01]  /*2b00*/  UIADD3 UR12, UR9, 0x18180, URZ ;  /* 0x00018180090c7890 */ /* 0x000fe2000fffe03f */
[----:B------:R-:W-:Y:S01]  /*2b10*/  WARPGROUP.ARRIVE ;  /* 0x00000000000079c5 */ /* 0x000fe20000000000 */
[----:B------:R-:W-:Y:S01]  /*2b20*/  ULOP3.LUT UR43, UR10, 0x10000, URZ, 0xfc, !UPT ;  /* 0x000100000a2b7892 */ /* 0x000fe2000f8efc3f */
[----:B------:R-:W-:Y:S01]  /*2b30*/  STL [R1+0x36c], RZ ;  /* 0x00036cff01007387 */ /* 0x000fe20000100800 */
[----:B------:R-:W-:Y:S01]  /*2b40*/  USHF.R.U32.HI UR12, URZ, 0x4, UR12 ;  /* 0x000000043f0c7899 */ /* 0x000fe2000801160c */
[----:B------:R-:W-:Y:S01]  /*2b50*/  CS2R R228, SRZ ;  /* 0x0000000000e47805 */ /* 0x000fe2000001ff00 */
[----:B------:R-:W-:Y:S01]  /*2b60*/  UIMAD UR43, UR5, 0x300, UR43 ;  /* 0x00000300052b78a4 */ /* 0x000fe2000f8e022b */
[----:B------:R-:W-:Y:S01]  /*2b70*/  STL [R1+0x368], RZ ;  /* 0x000368ff01007387 */ /* 0x000fe20000100800 */
[----:B------:R-:W-:Y:S01]  /*2b80*/  ULOP3.LUT UR12, UR12, 0x3fff, URZ, 0xc0, !UPT ;  /* 0x00003fff0c0c7892 */ /* 0x000fe2000f8ec03f */
[----:B------:R-:W-:Y:S01]  /*2b90*/  CS2R R226, SRZ ;  /* 0x0000000000e27805 */ /* 0x000fe2000001ff00 */
[----:B------:R-:W-:Y:S01]  /*2ba0*/  UMOV UR13, 0x80000020 ;  /* 0x80000020000d7882 */ /* 0x000fe20000000000 */
[----:B------:R-:W-:Y:S01]  /*2bb0*/  UMOV UR15, 0x80000020 ;  /* 0x80000020000f7882 */ /* 0x000fe20000000000 */
[----:B------:R-:W-:Y:S01]  /*2bc0*/  ULOP3.LUT UR12, UR12, 0x10000, URZ, 0xfc, !UPT ;  /* 0x000100000c0c7892 */ /* 0x000fe2000f8efc3f */
[----:B------:R-:W-:Y:S01]  /*2bd0*/  STL [R1+0x364], RZ ;  /* 0x000364ff01007387 */ /* 0x000fe20000100800 */
[----:B------:R-:W-:Y:S01]  /*2be0*/  UMOV UR17, UR13 ;  /* 0x0000000d00117c82 */ /* 0x000fe20008000000 */
[----:B------:R-:W-:Y:S01]  /*2bf0*/  UMOV UR19, 0x80000020 ;  /* 0x8000002000137882 */ /* 0x000fe20000000000 */
[----:B------:R-:W-:Y:S01]  /*2c00*/  UIMAD UR44, UR5, 0x380, UR12 ;  /* 0x00000380052c78a4 */ /* 0x000fe2000f8e020c */
[----:B------:R-:W-:Y:S01]  /*2c10*/  STL [R1+0x360], RZ ;  /* 0x000360ff01007387 */ /* 0x000fe20000100800 */
[----:B------:R-:W-:Y:S01]  /*2c20*/  UMOV UR21, UR13 ;  /* 0x0000000d00157c82 */ /* 0x000fe20008000000 */
[----:B------:R-:W-:Y:S01]  /*2c30*/  UMOV UR12, UR43 ;  /* 0x0000002b000c7c82 */ /* 0x000fe20008000000 */
[----:B------:R-:W-:Y:S01]  /*2c40*/  UIADD3 UR18, UR44, 0x80, URZ ;  /* 0x000000802c127890 */ /* 0x000fe2000fffe03f */
[----:B------:R-:W-:Y:S01]  /*2c50*/  STL [R1+0x35c], RZ ;  /* 0x00035cff01007387 */ /* 0x000fe20000100800 */
[----:B------:R-:W-:Y:S01]  /*2c60*/  UMOV UR16, UR12 ;  /* 0x0000000c00107c82 */ /* 0x000fe20008000000 */
[----:B------:R-:W-:Y:S01]  /*2c70*/  UMOV UR14, UR44 ;  /* 0x0000002c000e7c82 */ /* 0x000fe20008000000 */
[----:B------:R-:W-:Y:S01]  /*2c80*/  UIADD3 UR22, UR44, 0x100, URZ ;  /* 0x000001002c167890 */ /* 0x000fe2000fffe03f */
[----:B------:R-:W-:Y:S01]  /*2c90*/  QGMMA.64x32x32.F32.E4M3.E4M3 R20, gdesc[UR12], RZ, !UPT, gsb0 ;  /* 0x006000000c1479f3 */ /* 0x000fe2000c0008ff */
[----:B------:R-:W-:Y:S01]  /*2ca0*/  UMOV UR20, UR12 ;  /* 0x0000000c00147c82 */ /* 0x000fe20008000000 */
[----:B------:R-:W-:Y:S01]  /*2cb0*/  UMOV UR23, 0x80000020 ;  /* 0x8000002000177882 */ /* 0x000fe20000000000 */
[----:B------:R-:W-:Y:S01]  /*2cc0*/  UIADD3 UR26, UR44, 0x180, URZ ;  /* 0x000001802c1a7890 */ /* 0x000fe2000fffe03f */
[----:B------:R-:W-:Y:S01]  /*2cd0*/  STL [R1+0x358], RZ ;  /* 0x000358ff01007387 */ /* 0x000fe20000100800 */
[----:B------:R-:W-:Y:S01]  /*2ce0*/  UMOV UR24, UR12 ;  /* 0x0000000c00187c82 */ /* 0x000fe20008000000 */
        /* <DEDUP_REMOVED lines=27> */
[----:B------:R-:W-:-:S02]  /*2ea0*/  WARPGROUP.DEPBAR.LE gsb0, 0x0 ;  /* 0x00008000000079c5 */ /* 0x000fc40000010000 */
[----:B------:R-:W-:Y:S01]  /*2eb0*/  WARPGROUP.ARRIVE ;  /* 0x00000000000079c5 */ /* 0x000fe20000000000 */
[----:B------:R-:W-:Y:S01]  /*2ec0*/  IMAD.MOV.U32 R12, RZ, RZ, R24 ;  /* 0x000000ffff0c7224 */ /* 0x000fe200078e0018 */
[----:B------:R-:W-:Y:S01]  /*2ed0*/  STL [R1+0x320], RZ ;  /* 0x000320ff01007387 */ /* 0x000fe20000100800 */
[----:B------:R-:W-:Y:S02]  /*2ee0*/  IMAD.MOV.U32 R11, RZ, RZ, R25 ;  /* 0x000000ffff0b7224 */ /* 0x000fe400078e0019 */
[----:B------:R-:W-:Y:S01]  /*2ef0*/  IMAD.MOV.U32 R10, RZ, RZ, R26 ;  /* 0x000000ffff0a7224 */ /* 0x000fe200078e001a */
[----:B------:R-:W-:Y:S01]  /*2f00*/  QGMMA.64x32x32.F32.E4M3.E4M3 R200, gdesc[UR16], RZ, !UPT, gsb0 ;  /* 0x0060000010c879f3 */ /* 0x000fe2000c0008ff */
[----:B------:R-:W-:Y:S01]  /*2f10*/  UIADD3 UR16, UR43, 0x200, URZ ;  /* 0x000002002b107890 */ /* 0x000fe2000fffe03f */
[----:B------:R-:W-:Y:S01]  /*2f20*/  IMAD.MOV.U32 R9, RZ, RZ, R27 ;  /* 0x000000ffff097224 */ /* 0x000fe200078e001b */
[----:B------:R-:W-:Y:S01]  /*2f30*/  STL [R1+0x31c], RZ ;  /* 0x00031cff01007387 */ /* 0x000fe20000100800 */
[----:B------:R-:W-:-:S02]  /*2f40*/  IMAD.MOV.U32 R8, RZ, RZ, R28 ;  /* 0x000000ffff087224 */ /* 0x000fc400078e001c */
[----:B------:R-:W-:Y:S01]  /*2f50*/  IMAD.MOV.U32 R7, RZ, RZ, R29 ;  /* 0x000000ffff077224 */ /* 0x000fe200078e001d */
[----:B------:R-:W-:Y:S01]  /*2f60*/  STL [R1+0x318], RZ ;  /* 0x000318ff01007387 */ /* 0x000fe20000100800 */
[----:B------:R-:W-:Y:S02]  /*2f70*/  IMAD.MOV.U32 R6, RZ, RZ, R30 ;  /* 0x000000ffff067224 */ /* 0x000fe400078e001e */
[----:B------:R-:W-:Y:S01]  /*2f80*/  IMAD.MOV.U32 R5, RZ, RZ, R31 ;  /* 0x000000ffff057224 */ /* 0x000fe200078e001f */
[----:B------:R-:W-:Y:S01]  /*2f90*/  STL [R1+0x314], RZ ;  /* 0x000314ff01007387 */ /* 0x000fe20000100800 */
[----:B------:R-:W-:Y:S02]  /*2fa0*/  IMAD.MOV.U32 R4, RZ, RZ, R32 ;  /* 0x000000ffff047224 */ /* 0x000fe400078e0020 */
[----:B--2---:R-:W-:Y:S01]  /*2fb0*/  IMAD.MOV.U32 R3, RZ, RZ, R33 ;  /* 0x000000ffff037224 */ /* 0x004fe200078e0021 */
[----:B------:R-:W-:Y:S01]  /*2fc0*/  STL [R1+0x310], RZ ;  /* 0x000310ff01007387 */ /* 0x000fe20000100800 */
[----:B------:R-:W-:-:S02]  /*2fd0*/  IMAD.MOV.U32 R2, RZ, RZ, R34 ;  /* 0x000000ffff027224 */ /* 0x000fc400078e0022 */
[----:B0-----:R-:W-:Y:S01]  /*2fe0*/  IMAD.MOV.U32 R0, RZ, RZ, R35 ;  /* 0x000000ffff007224 */ /* 0x001fe200078e0023 */
[----:B------:R-:W-:Y:S01]  /*2ff0*/  STL [R1+0x30c], RZ ;  /* 0x00030cff01007387 */ /* 0x000fe20000100800 */
[----:B------:R-:W-:Y:S02]  /*3000*/  IMAD.MOV.U32 R16, RZ, RZ, R20 ;  /* 0x000000ffff107224 */ /* 0x000fe400078e0014 */
[----:B------:R-:W-:Y:S01]  /*3010*/  IMAD.MOV.U32 R15, RZ, RZ, R21 ;  /* 0x000000ffff0f7224 */ /* 0x000fe200078e0015 */
[----:B------:R-:W-:Y:S01]  /*3020*/  STL [R1+0x308], RZ ;  /* 0x000308ff01007387 */ /* 0x000fe20000100800 */
[----:B------:R-:W-:Y:S02]  /*3030*/  IMAD.MOV.U32 R14, RZ, RZ, R22 ;  /* 0x000000ffff0e7224 */ /* 0x000fe400078e0016 */
        /* <DEDUP_REMOVED lines=13> */
[----:B------:R-:W-:Y:S04]  /*3110*/  STL [R1+0x2f4], RZ ;  /* 0x0002f4ff01007387 */ /* 0x000fe80000100800 */
[----:B------:R-:W-:Y:S04]  /*3120*/  STL [R1+0x2f0], RZ ;  /* 0x0002f0ff01007387 */ /* 0x000fe80000100800 */
[----:B------:R-:W-:Y:S04]  /*3130*/  STL [R1+0x2ec], RZ ;  /* 0x0002ecff01007387 */ /* 0x000fe80000100800 */
[----:B------:R-:W-:Y:S04]  /*3140*/  STL [R1+0x2e8], RZ ;  /* 0x0002e8ff01007387 */ /* 0x000fe80000100800 */
[----:B------:R-:W-:Y:S01]  /*3150*/  STL [R1+0x2e4], RZ ;  /* 0x0002e4ff01007387 */ /* 0x000fe20000100800 */
[----:B------:R-:W-:-:S02]  /*3160*/  WARPGROUP.DEPBAR.LE gsb0, 0x0 ;  /* 0x00008000000079c5 */ /* 0x000fc40000010000 */
[----:B------:R-:W-:Y:S01]  /*3170*/  WARPGROUP.ARRIVE ;  /* 0x00000000000079c5 */ /* 0x000fe20000000000 */
[----:B------:R-:W-:Y:S04]  /*3180*/  STL [R1+0x2e0], RZ ;  /* 0x0002e0ff01007387 */ /* 0x000fe80000100800 */
[----:B------:R-:W-:Y:S01]  /*3190*/  STL [R1+0x2dc], RZ ;  /* 0x0002dcff01007387 */ /* 0x000fe20000100800 */
[----:B------:R-:W-:Y:S03]  /*31a0*/  QGMMA.64x32x32.F32.E4M3.E4M3 R168, gdesc[UR20], RZ, !UPT, gsb0 ;  /* 0x0060000014a879f3 */ /* 0x000fe6000c0008ff */
        /* <DEDUP_REMOVED lines=79> */
[----:B------:R-:W-:Y:S01]  /*36a0*/  QGMMA.64x32x32.F32.E4M3.E4M3 R40, gdesc[UR36], RZ, !UPT, gsb0 ;  /* 0x00600000242879f3 */ /* 0x000fe2000c0008ff */
[----:B------:R-:W-:Y:S01]  /*36b0*/  UMOV UR36, UR16 ;  /* 0x0000001000247c82 */ /* 0x000fe20008000000 */
[----:B------:R-:W-:Y:S01]  /*36c0*/  UMOV UR37, 0x80000020 ;  /* 0x8000002000257882 */ /* 0x000fe20000000000 */
[----:B------:R-:W-:Y:S01]  /*36d0*/  UMOV UR32, UR36 ;  /* 0x0000002400207c82 */ /* 0x000fe20008000000 */
[----:B------:R-:W-:Y:S01]  /*36e0*/  UMOV UR33, UR37 ;  /* 0x0000002500217c82 */ /* 0x000fe20008000000 */
[----:B------:R-:W-:Y:S01]  /*36f0*/  UMOV UR28, UR36 ;  /* 0x00000024001c7c82 */ /* 0x000fe20008000000 */
[----:B------:R-:W-:Y:S01]  /*3700*/  UMOV UR29, UR37 ;  /* 0x00000025001d7c82 */ /* 0x000fe20008000000 */
[----:B------:R-:W-:Y:S01]  /*3710*/  UMOV UR24, UR36 ;  /* 0x0000002400187c82 */ /* 0x000fe20008000000 */
[----:B------:R-:W-:Y:S01]  /*3720*/  UMOV UR25, UR37 ;  /* 0x0000002500197c82 */ /* 0x000fe20008000000 */
[----:B------:R-:W-:Y:S01]  /*3730*/  UMOV UR20, UR36 ;  /* 0x0000002400147c82 */ /* 0x000fe20008000000 */
[----:B------:R-:W-:Y:S01]  /*3740*/  UMOV UR21, UR37 ;  /* 0x0000002500157c82 */ /* 0x000fe20008000000 */
[----:B------:R-:W-:Y:S01]  /*3750*/  STL [R1+0x1c8], RZ ;  /* 0x0001c8ff01007387 */ /* 0x000fe20000100800 */
[----:B------:R-:W-:Y:S01]  /*3760*/  UMOV UR16, UR36 ;  /* 0x0000002400107c82 */ /* 0x000fe20008000000 */
[----:B------:R-:W-:Y:S01]  /*3770*/  UMOV UR17, UR37 ;  /* 0x0000002500117c82 */ /* 0x000fe20008000000 */
[----:B------:R-:W-:Y:S01]  /*3780*/  UMOV UR12, UR36 ;  /* 0x00000024000c7c82 */ /* 0x000fe20008000000 */
[----:B------:R-:W-:Y:S01]  /*3790*/  STL [R1+0x1c4], RZ ;  /* 0x0001c4ff01007387 */ /* 0x000fe20000100800 */
[----:B------:R-:W-:-:S03]  /*37a0*/  UMOV UR13, UR37 ;  /* 0x00000025000d7c82 */ /* 0x000fc60008000000 */
        /* <DEDUP_REMOVED lines=88> */
[----:B------:R0:W-:Y:S04]  /*3d30*/  STL.64 [R1+0x3b0], R214 ;  /* 0x0003b0d601007387 */ /* 0x0001e80000100a00 */
[----:B------:R2:W-:Y:S04]  /*3d40*/  STL.64 [R1+0x3a8], R212 ;  /* 0x0003a8d401007387 */ /* 0x0005e80000100a00 */
[----:B------:R4:W-:Y:S01]  /*3d50*/  STL.64 [R1+0x3a0], R210 ;  /* 0x0003a0d201007387 */ /* 0x0009e20000100a00 */
[----:B------:R-:W-:-:S02]  /*3d60*/  WARPGROUP.DEPBAR.LE gsb0, 0x0 ;  /* 0x00008000000079c5 */ /* 0x000fc40000010000 */
[----:B------:R-:W-:Y:S01]  /*3d70*/  WARPGROUP.ARRIVE ;  /* 0x00000000000079c5 */ /* 0x000fe20000000000 */
[----:B------:R5:W-:Y:S01]  /*3d80*/  STL.64 [R1+0x398], R208 ;  /* 0x000398d001007387 */ /* 0x000be20000100a00 */
[----:B0-----:R-:W-:Y:S02]  /*3d90*/  IMAD.MOV.U32 R214, RZ, RZ, R10 ;  /* 0x000000ffffd67224 */ /* 0x001fe400078e000a */
[----:B------:R-:W-:Y:S01]  /*3da0*/  IMAD.MOV.U32 R215, RZ, RZ, R9 ;  /* 0x000000ffffd77224 */ /* 0x000fe200078e0009 */
[----:B------:R-:W-:Y:S01]  /*3db0*/  STL [R1+0x90], RZ ;  /* 0x000090ff01007387 */ /* 0x000fe20000100800 */
[----:B------:R-:W-:Y:S01]  /*3dc0*/  QGMMA.64x32x32.F32.E4M3.E4M3 R152, gdesc[UR20], RZ, !UPT, gsb0 ;  /* 0x00600000149879f3 */ /* 0x000fe2000c0008ff */
[----:B--2---:R-:W-:Y:S01]  /*3dd0*/  IMAD.MOV.U32 R212, RZ, RZ, R12 ;  /* 0x000000ffffd47224 */ /* 0x004fe200078e000c */
[----:B------:R-:W-:Y:S01]  /*3de0*/  UIADD3 UR22, UR44, 0x82, URZ ;  /* 0x000000822c167890 */ /* 0x000fe2000fffe03f */
[----:B----4-:R-:W-:Y:S01]  /*3df0*/  IMAD.MOV.U32 R210, RZ, RZ, R14 ;  /* 0x000000ffffd27224 */ /* 0x010fe200078e000e */
[----:B------:R-:W-:Y:S01]  /*3e00*/  STL [R1+0x8c], RZ ;  /* 0x00008cff01007387 */ /* 0x000fe20000100800 */
[----:B------:R-:W-:-:S02]  /*3e10*/  IMAD.MOV.U32 R211, RZ, RZ, R13 ;  /* 0x000000ffffd37224 */ /* 0x000fc400078e000d */
[----:B-----5:R-:W-:Y:S01]  /*3e20*/  IMAD.MOV.U32 R208, RZ, RZ, R16 ;  /* 0x000000ffffd07224 */ /* 0x020fe200078e0010 */
[----:B------:R-:W-:Y:S01]  /*3e30*/  STL [R1+0x88], RZ ;  /* 0x000088ff01007387 */ /* 0x000fe20000100800 */
[----:B------:R-:W-:Y:S02]  /*3e40*/  IMAD.MOV.U32 R209, RZ, RZ, R15 ;  /* 0x000000ffffd17224 */ /* 0x000fe400078e000f */
[----:B------:R-:W-:Y:S01]  /*3e50*/  IMAD.MOV.U32 R213, RZ, RZ, R11 ;  /* 0x000000ffffd57224 */ /* 0x000fe200078e000b */
[----:B------:R-:W-:Y:S04]  /*3e60*/  STL [R1+0x84], RZ ;  /* 0x000084ff01007387 */ /* 0x000fe80000100800 */
[----:B------:R-:W-:Y:S01]  /*3e70*/  STL [R1+0x80], RZ ;  /* 0x000080ff01007387 */ /* 0x000fe20000100800 */
[----:B------:R-:W-:-:S02]  /*3e80*/  WARPGROUP.DEPBAR.LE gsb0, 0x0 ;  /* 0x00008000000079c5 */ /* 0x000fc40000010000 */
[----:B------:R-:W-:-:S06]  /*3e90*/  WARPGROUP.ARRIVE ;  /* 0x00000000000079c5 */ /* 0x000fcc0000000000 */
[----:B------:R-:W-:Y:S01]  /*3ea0*/  QGMMA.64x32x32.F32.E4M3.E4M3 R184, gdesc[UR16], RZ, !UPT, gsb0 ;  /* 0x0060000010b879f3 */ /* 0x000fe2000c0008ff */
[----:B------:R-:W-:Y:S02]  /*3eb0*/  UIADD3 UR16, UR43, 0x2, URZ ;  /* 0x000000022b107890 */ /* 0x000fe4000fffe03f */
[----:B------:R-:W-:Y:S01]  /*3ec0*/  UIADD3 UR18, UR44, 0x2, URZ ;  /* 0x000000022c127890 */ /* 0x000fe2000fffe03f */
[----:B------:R-:W-:Y:S01]  /*3ed0*/  UMOV UR17, 0x80000020 ;  /* 0x8000002000117882 */ /* 0x000fe20000000000 */
[----:B------:R-:W-:Y:S01]  /*3ee0*/  UMOV UR19, 0x80000020 ;  /* 0x8000002000137882 */ /* 0x000fe20000000000 */
[----:B------:R-:W-:Y:S02]  /*3ef0*/  WARPGROUP.DEPBAR.LE gsb0, 0x0 ;  /* 0x00008000000079c5 */ /* 0x000fe40000010000 */
[----:B------:R-:W-:-:S06]  /*3f00*/  WARPGROUP.ARRIVE ;  /* 0x00000000000079c5 */ /* 0x000fcc0000000000 */
[----:B------:R-:W-:Y:S03]  /*3f10*/  QGMMA.64x32x32.F32.E4M3.E4M3 R8, gdesc[UR12], RZ, !UPT, gsb0 ;  /* 0x006000000c0879f3 */ /* 0x000fe6000c0008ff */
[----:B------:R-:W-:Y:S02]  /*3f20*/  WARPGROUP.DEPBAR.LE gsb0, 0x0 ;  /* 0x00008000000079c5 */ /* 0x000fe40000010000 */
[----:B------:R-:W-:-:S06]  /*3f30*/  WARPGROUP.ARRIVE ;  /* 0x00000000000079c5 */ /* 0x000fcc0000000000 */
[----:B------:R-:W-:Y:S03]  /*3f40*/  QGMMA.64x32x32.F32.E4M3.E4M3 R208, gdesc[UR16], R208, gsb0 ;  /* 0x0060000010d079f3 */ /* 0x000fe600080008d0 */
[----:B------:R-:W-:Y:S02]  /*3f50*/  WARPGROUP.DEPBAR.LE gsb0, 0x0 ;  /* 0x00008000000079c5 */ /* 0x000fe40000010000 */
[----:B------:R-:W-:Y:S04]  /*3f60*/  STL.64 [R1+0x40], R208 ;  /* 0x000040d001007387 */ /* 0x000fe80000100a00 */
[----:B------:R-:W-:Y:S04]  /*3f70*/  STL.64 [R1+0x48], R210 ;  /* 0x000048d201007387 */ /* 0x000fe80000100a00 */
[----:B------:R-:W-:Y:S04]  /*3f80*/  STL.64 [R1+0x50], R212 ;  /* 0x000050d401007387 */ /* 0x000fe80000100a00 */
[----:B------:R0:W-:Y:S04]  /*3f90*/  STL.64 [R1+0x58], R214 ;  /* 0x000058d601007387 */ /* 0x0001e80000100a00 */
[----:B------:R-:W-:Y:S04]  /*3fa0*/  STL.64 [R1+0x60], R216 ;  /* 0x000060d801007387 */ /* 0x000fe80000100a00 */
[----:B------:R-:W-:Y:S04]  /*3fb0*/  STL.64 [R1+0x68], R218 ;  /* 0x000068da01007387 */ /* 0x000fe80000100a00 */
[----:B------:R-:W-:Y:S04]  /*3fc0*/  STL.64 [R1+0x70], R220 ;  /* 0x000070dc01007387 */ /* 0x000fe80000100a00 */
[----:B------:R2:W-:Y:S04]  /*3fd0*/  STL.64 [R1+0x78], R222 ;  /* 0x000078de01007387 */ /* 0x0005e80000100a00 */
[----:B0-----:R-:W4:Y:S04]  /*3fe0*/  LDL.LU.64 R214, [R1+0x3b0] ;  /* 0x0003b00001d67983 */ /* 0x001f280000300a00 */
[----:B------:R-:W4:Y:S04]  /*3ff0*/  LDL.LU.64 R212, [R1+0x3a8] ;  /* 0x0003a80001d47983 */ /* 0x000f280000300a00 */
[----:B------:R-:W4:Y:S04]  /*4000*/  LDL.LU.64 R210, [R1+0x3a0] ;  /* 0x0003a00001d27983 */ /* 0x000f280000300a00 */
[----:B------:R-:W4:Y:S01]  /*4010*/  LDL.LU.64 R208, [R1+0x398] ;  /* 0x0003980001d07983 */ /* 0x000f220000300a00 */
[----:B------:R-:W-:Y:S01]  /*4020*/  UMOV UR20, UR16 ;  /* 0x0000001000147c82 */ /* 0x000fe20008000000 */
[----:B------:R-:W-:Y:S01]  /*4030*/  UMOV UR21, UR17 ;  /* 0x0000001100157c82 */ /* 0x000fe20008000000 */
[----:B------:R-:W-:Y:S01]  /*4040*/  UMOV UR23, 0x80000020 ;  /* 0x8000002000177882 */ /* 0x000fe20000000000 */
[----:B------:R-:W-:Y:S01]  /*4050*/  UIADD3 UR26, UR44, 0x102, URZ ;  /* 0x000001022c1a7890 */ /* 0x000fe2000fffe03f */
[----:B------:R-:W-:Y:S01]  /*4060*/  CS2R R224, SRZ ;  /* 0x0000000000e07805 */ /* 0x000fe2000001ff00 */
[----:B------:R-:W-:Y:S01]  /*4070*/  UMOV UR24, UR16 ;  /* 0x0000001000187c82 */ /* 0x000fe20008000000 */
[----:B------:R-:W-:Y:S01]  /*4080*/  UMOV UR25, UR17 ;  /* 0x0000001100197c82 */ /* 0x000fe20008000000 */
[----:B------:R-:W-:Y:S01]  /*4090*/  UMOV UR27, 0x80000020 ;  /* 0x80000020001b7882 */ /* 0x000fe20000000000 */
[----:B------:R-:W-:Y:S01]  /*40a0*/  UIADD3 UR14, UR44, 0x182, URZ ;  /* 0x000001822c0e7890 */ /* 0x000fe2000fffe03f */
[----:B--2---:R-:W-:Y:S01]  /*40b0*/  CS2R R222, SRZ ;  /* 0x0000000000de7805 */ /* 0x004fe2000001ff00 */
        /* <DEDUP_REMOVED lines=20> */
[----:B------:R-:W-:Y:S01]  /*4200*/  IMAD.MOV.U32 R0, RZ, RZ, RZ ;  /* 0x000000ffff007224 */ /* 0x000fe200078e00ff */
[----:B------:R-:W-:Y:S01]  /*4210*/  CS2R R2, SRZ ;  /* 0x0000000000027805 */ /* 0x000fe2000001ff00 */
[----:B----4-:R-:W-:-:S06]  /*4220*/  WARPGROUP.ARRIVE ;  /* 0x00000000000079c5 */ /* 0x010fcc0000000000 */
[----:B------:R-:W-:Y:S03]  /*4230*/  QGMMA.64x32x32.F32.E4M3.E4M3 R200, gdesc[UR20], R200, gsb0 ;  /* 0x0060000014c879f3 */ /* 0x000fe600080008c8 */
[----:B------:R-:W-:Y:S02]  /*4240*/  WARPGROUP.DEPBAR.LE gsb0, 0x0 ;  /* 0x00008000000079c5 */ /* 0x000fe40000010000 */
[----:B------:R-:W-:-:S06]  /*4250*/  WARPGROUP.ARRIVE ;  /* 0x00000000000079c5 */ /* 0x000fcc0000000000 */
[----:B------:R-:W-:Y:S03]  /*4260*/  QGMMA.64x32x32.F32.E4M3.E4M3 R168, gdesc[UR24], R168, gsb0 ;  /* 0x0060000018a879f3 */ /* 0x000fe600080008a8 */
[----:B------:R-:W-:Y:S02]  /*4270*/  WARPGROUP.DEPBAR.LE gsb0, 0x0 ;  /* 0x00008000000079c5 */ /* 0x000fe40000010000 */
[----:B------:R-:W-:-:S06]  /*4280*/  WARPGROUP.ARRIVE ;  /* 0x00000000000079c5 */ /* 0x000fcc0000000000 */
[----:B------:R-:W-:Y:S01]  /*4290*/  QGMMA.64x32x32.F32.E4M3.E4M3 R136, gdesc[UR12], R136, gsb0 ;  /* 0x006000000c8879f3 */ /* 0x000fe20008000888 */
[----:B------:R-:W-:Y:S02]  /*42a0*/  ULDC UR12, c[0x0][0x50c] ;  /* 0x00014300000c7ab9 */ /* 0x000fe40000000800 */
[----:B------:R-:W-:Y:S01]  /*42b0*/  UISETP.NE.AND UP0, UPT, UR12, 0x2, UPT ;  /* 0x000000020c00788c */ /* 0x000fe2000bf05270 */
[----:B------:R-:W-:Y:S02]  /*42c0*/  WARPGROUP.DEPBAR.LE gsb0, 0x0 ;  /* 0x00008000000079c5 */ /* 0x000fe40000010000 */
[----:B------:R-:W-:-:S06]  /*42d0*/  WARPGROUP.ARRIVE ;  /* 0x00000000000079c5 */ /* 0x000fcc0000000000 */
[----:B------:R-:W-:Y:S03]  /*42e0*/  QGMMA.64x32x32.F32.E4M3.E4M3 R104, gdesc[UR32], R104, gsb0 ;  /* 0x00600000206879f3 */ /* 0x000fe60008000868 */
[----:B------:R-:W-:Y:S02]  /*42f0*/  WARPGROUP.DEPBAR.LE gsb0, 0x0 ;  /* 0x00008000000079c5 */ /* 0x000fe40000010000 */
[----:B------:R-:W-:-:S06]  /*4300*/  WARPGROUP.ARRIVE ;  /* 0x00000000000079c5 */ /* 0x000fcc0000000000 */
[----:B------:R-:W-:Y:S03]  /*4310*/  QGMMA.64x32x32.F32.E4M3.E4M3 R72, gdesc[UR28], R72, gsb0 ;  /* 0x006000001c4879f3 */ /* 0x000fe60008000848 */
[----:B------:R-:W-:Y:S02]  /*4320*/  WARPGROUP.DEPBAR.LE gsb0, 0x0 ;  /* 0x00008000000079c5 */ /* 0x000fe40000010000 */
[----:B------:R-:W-:-:S06]  /*4330*/  WARPGROUP.ARRIVE ;  /* 0x00000000000079c5 */ /* 0x000fcc0000000000 */
[----:B------:R-:W-:Y:S01]  /*4340*/  QGMMA.64x32x32.F32.E4M3.E4M3 R40, gdesc[UR36], R40, gsb0 ;  /* 0x00600000242879f3 */ /* 0x000fe20008000828 */
        /* <DEDUP_REMOVED lines=14> */
[----:B------:R-:W-:-:S02]  /*4430*/  WARPGROUP.DEPBAR.LE gsb0, 0x0 ;  /* 0x00008000000079c5 */ /* 0x000fc40000010000 */
[----:B------:R-:W-:-:S06]  /*4440*/  WARPGROUP.ARRIVE ;  /* 0x00000000000079c5 */ /* 0x000fcc0000000000 */
[----:B------:R-:W-:Y:S03]  /*4450*/  QGMMA.64x32x32.F32.E4M3.E4M3 R24, gdesc[UR36], R24, gsb0 ;  /* 0x00600000241879f3 */ /* 0x000fe60008000818 */
        /* <DEDUP_REMOVED lines=9> */
[----:B------:R-:W-:-:S06]  /*44f0*/  USEL UR12, URZ, 0x1, UP0 ;  /* 0x000000013f0c7887 */ /* 0x000fcc0008000000 */
[----:B------:R-:W-:Y:S01]  /*4500*/  ISETP.NE.AND P0, PT, RZ, UR12, PT ;  /* 0x0000000cff007c0c */ /* 0x000fe2000bf05270 */
        /* <DEDUP_REMOVED lines=10> */
[----:B------:R0:W-:Y:S01]  /*45b0*/  STL.64 [R1], R8 ;  /* 0x0000000801007387 */ /* 0x0001e20000100a00 */
[----:B------:R-:W-:Y:S02]  /*45c0*/  IMAD.MOV.U32 R5, RZ, RZ, R22 ;  /* 0x000000ffff057224 */ /* 0x000fe400078e0016 */
[----:B------:R-:W-:Y:S01]  /*45d0*/  IMAD.MOV.U32 R4, RZ, RZ, R23 ;  /* 0x000000ffff047224 */ /* 0x000fe200078e0017 */
[----:B------:R2:W-:Y:S04]  /*45e0*/  STL.64 [R1+0x8], R10 ;  /* 0x0000080a01007387 */ /* 0x0005e80000100a00 */
[----:B------:R4:W-:Y:S04]  /*45f0*/  STL.64 [R1+0x10], R12 ;  /* 0x0000100c01007387 */ /* 0x0009e80000100a00 */
[----:B------:R5:W-:Y:S01]  /*4600*/  STL.64 [R1+0x18], R14 ;  /* 0x0000180e01007387 */ /* 0x000be20000100a00 */
[----:B0-----:R-:W-:-:S03]  /*4610*/  CS2R R8, SRZ ;  /* 0x0000000000087805 */ /* 0x001fc6000001ff00 */
[----:B------:R0:W-:Y:S01]  /*4620*/  STL.64 [R1+0x20], R16 ;  /* 0x0000201001007387 */ /* 0x0001e20000100a00 */
[----:B--2---:R-:W-:-:S03]  /*4630*/  CS2R R10, SRZ ;  /* 0x00000000000a7805 */ /* 0x004fc6000001ff00 */
[----:B------:R2:W-:Y:S01]  /*4640*/  STL.64 [R1+0x28], R18 ;  /* 0x0000281201007387 */ /* 0x0005e20000100a00 */
[----:B----4-:R-:W-:-:S03]  /*4650*/  CS2R R12, SRZ ;  /* 0x00000000000c7805 */ /* 0x010fc6000001ff00 */
[----:B------:R4:W-:Y:S01]  /*4660*/  STL.64 [R1+0x30], R20 ;  /* 0x0000301401007387 */ /* 0x0009e20000100a00 */
[----:B-----5:R-:W-:-:S03]  /*4670*/  CS2R R14, SRZ ;  /* 0x00000000000e7805 */ /* 0x020fc6000001ff00 */
[----:B------:R5:W-:Y:S01]  /*4680*/  STL.64 [R1+0x38], R22 ;  /* 0x0000381601007387 */ /* 0x000be20000100a00 */
[----:B0-----:R-:W-:Y:S02]  /*4690*/  CS2R R16, SRZ ;  /* 0x0000000000107805 */ /* 0x001fe4000001ff00 */
[----:B--2---:R-:W-:Y:S02]  /*46a0*/  CS2R R18, SRZ ;  /* 0x0000000000127805 */ /* 0x004fe4000001ff00 */
[----:B----4-:R-:W-:Y:S02]  /*46b0*/  CS2R R20, SRZ ;  /* 0x0000000000147805 */ /* 0x010fe4000001ff00 */
[----:B-----5:R-:W-:Y:S01]  /*46c0*/  CS2R R22, SRZ ;  /* 0x0000000000167805 */ /* 0x020fe2000001ff00 */
[----:B------:R-:W-:Y:S06]  /*46d0*/  @!P0 BRA `(.L_x_23) ;  /* 0x0000001800f08947 */ /* 0x000fec0003800000 */
[----:B------:R-:W-:Y:S01]  /*46e0*/  FADD R226, RZ, R4 ;  /* 0x00000004ffe27221 */ /* 0x000fe20000000000 */
[----:B------:R-:W-:-:S01]  /*46f0*/  FADD R4, RZ, R203 ;  /* 0x000000cbff047221 */ /* 0x000fc20000000000 */
[----:B------:R-:W2:Y:S01]  /*4700*/  LDL R2, [R1+0x44] ;  /* 0x0000440001027983 */ /* 0x000ea20000100800 */
[----:B------:R-:W-:-:S01]  /*4710*/  FADD R225, RZ, R5 ;  /* 0x00000005ffe17221 */ /* 0x000fc20000000000 */
[----:B------:R-:W-:Y:S02]  /*4720*/  FADD R5, RZ, R204 ;  /* 0x000000ccff057221 */ /* 0x000fe40000000000 */
[----:B------:R-:W4:Y:S04]  /*4730*/  LDL R0, [R1+0x48] ;  /* 0x0000480001007983 */ /* 0x000f280000100800 */
[----:B------:R-:W5:Y:S04]  /*4740*/  LDL R6, [R1+0x4c] ;  /* 0x00004c0001067983 */ /* 0x000f680000100800 */
[----:B------:R-:W3:Y:S04]  /*4750*/  LDL R7, [R1+0x50] ;  /* 0x0000500001077983 */ /* 0x000ee80000100800 */
        /* <DEDUP_REMOVED lines=11> */
[----:B------:R-:W3:Y:S04]  /*4810*/  LDL R19, [R1] ;  /* 0x0000000001137983 */ /* 0x000ee80000100800 */
        /* <DEDUP_REMOVED lines=13> */
[----:B------:R-:W3:Y:S01]  /*48f0*/  LDL R3, [R1+0x40] ;  /* 0x0000400001037983 */ /* 0x000ee20000100800 */
[----:B------:R-:W-:-:S01]  /*4900*/  FADD R227, RZ, R200 ;  /* 0x000000c8ffe37221 */ /* 0x000fc20000000000 */
[----:B------:R-:W-:Y:S01]  /*4910*/  FADD R228, RZ, R201 ;  /* 0x000000c9ffe47221 */ /* 0x000fe20000000000 */
[----:B------:R-:W-:-:S01]  /*4920*/  FADD R229, RZ, R202 ;  /* 0x000000caffe57221 */ /* 0x000fc20000000000 */
[----:B------:R0:W-:Y:S01]  /*4930*/  STL [R1+0x80], R4 ;  /* 0x0000800401007387 */ /* 0x0001e20000100800 */
[----:B------:R-:W-:-:S03]  /*4940*/  UMOV UR6, URZ ;  /* 0x0000003f00067c82 */ /* 0x000fc60008000000 */
[----:B------:R1:W-:Y:S01]  /*4950*/  STL [R1+0x84], R5 ;  /* 0x0000840501007387 */ /* 0x0003e20000100800 */
[----:B0-----:R-:W-:-:S01]  /*4960*/  FADD R4, RZ, R205 ;  /* 0x000000cdff047221 */ /* 0x001fc20000000000 */
[----:B-1----:R-:W-:-:S04]  /*4970*/  FADD R5, RZ, R206 ;  /* 0x000000ceff057221 */ /* 0x002fc80000000000 */
[----:B------:R0:W-:Y:S04]  /*4980*/  STL [R1+0x88], R4 ;  /* 0x0000880401007387 */ /* 0x0001e80000100800 */
        /* <DEDUP_REMOVED lines=43> */
[----:B------:R0:W-:Y:S01]  /*4c40*/  STL [R1+0xe0], R4 ;  /* 0x0000e00401007387 */ /* 0x0001e20000100800 */
[----:B--2---:R-:W-:-:S03]  /*4c50*/  FADD R2, RZ, R2 ;  /* 0x00000002ff027221 */ /* 0x004fc60000000000 */
[----:B------:R1:W-:Y:S01]  /*4c60*/  STL [R1+0xe4], R5 ;  /* 0x0000e40501007387 */ /* 0x0003e20000100800 */
[----:B----4-:R-:W-:-:S01]  /*4c70*/  FADD R0, RZ, R0 ;  /* 0x00000000ff007221 */ /* 0x010fc20000000000 */
[----:B-----5:R-:W-:Y:S01]  /*4c80*/  FADD R6, RZ, R6 ;  /* 0x00000006ff067221 */ /* 0x020fe20000000000 */
[----:B0-----:R-:W-:-:S01]  /*4c90*/  FADD R4, RZ, R197 ;  /* 0x000000c5ff047221 */ /* 0x001fc20000000000 */
[----:B---3--:R-:W-:Y:S01]  /*4ca0*/  FADD R7, RZ, R7 ;  /* 0x00000007ff077221 */ /* 0x008fe20000000000 */
[----:B-1----:R-:W-:-:S03]  /*4cb0*/  FADD R5, RZ, R198 ;  /* 0x000000c6ff057221 */ /* 0x002fc60000000000 */
[----:B------:R0:W-:Y:S01]  /*4cc0*/  STL [R1+0xe8], R4 ;  /* 0x0000e80401007387 */ /* 0x0001e20000100800 */
[----:B------:R-:W-:-:S03]  /*4cd0*/  FADD R8, RZ, R8 ;  /* 0x00000008ff087221 */ /* 0x000fc60000000000 */
[----:B------:R1:W-:Y:S01]  /*4ce0*/  STL [R1+0xec], R5 ;  /* 0x0000ec0501007387 */ /* 0x0003e20000100800 */
[----:B------:R-:W-:-:S01]  /*4cf0*/  FADD R9, RZ, R9 ;  /* 0x00000009ff097221 */ /* 0x000fc20000000000 */
[----:B------:R-:W-:Y:S01]  /*4d00*/  FADD R10, RZ, R10 ;  /* 0x0000000aff0a7221 */ /* 0x000fe20000000000 */
[----:B0-----:R-:W-:-:S01]  /*4d10*/  FADD R4, RZ, R199 ;  /* 0x000000c7ff047221 */ /* 0x001fc20000000000 */
[----:B------:R-:W-:Y:S01]  /*4d20*/  FADD R11, RZ, R11 ;  /* 0x0000000bff0b7221 */ /* 0x000fe20000000000 */
[----:B-1----:R-:W-:-:S03]  /*4d30*/  FADD R5, RZ, R168 ;  /* 0x000000a8ff057221 */ /* 0x002fc60000000000 */
[----:B------:R0:W-:Y:S01]  /*4d40*/  STL [R1+0xf0], R4 ;  /* 0x0000f00401007387 */ /* 0x0001e20000100800 */
[----:B------:R-:W-:-:S03]  /*4d50*/  FADD R12, RZ, R12 ;  /* 0x0000000cff0c7221 */ /* 0x000fc60000000000 */
[----:B------:R1:W-:Y:S01]  /*4d60*/  STL [R1+0xf4], R5 ;  /* 0x0000f40501007387 */ /* 0x0003e20000100800 */
[----:B------:R-:W-:-:S01]  /*4d70*/  FADD R13, RZ, R13 ;  /* 0x0000000dff0d7221 */ /* 0x000fc20000000000 */
[----:B0-----:R-:W-:Y:S01]  /*4d80*/  FADD R4, RZ, R169 ;  /* 0x000000a9ff047221 */ /* 0x001fe20000000000 */
[----:B------:R-:W-:-:S01]  /*4d90*/  FADD R14, RZ, R14 ;  /* 0x0000000eff0e7221 */ /* 0x000fc20000000000 */
[----:B-1----:R-:W-:-:S03]  /*4da0*/  FADD R5, RZ, R170 ;  /* 0x000000aaff057221 */ /* 0x002fc60000000000 */
[----:B------:R0:W-:Y:S01]  /*4db0*/  STL [R1+0xf8], R4 ;  /* 0x0000f80401007387 */ /* 0x0001e20000100800 */
[----:B------:R-:W-:-:S01]  /*4dc0*/  FADD R15, RZ, R15 ;  /* 0x0000000fff0f7221 */ /* 0x000fc20000000000 */
[----:B------:R-:W-:Y:S02]  /*4dd0*/  FADD R16, RZ, R16 ;  /* 0x00000010ff107221 */ /* 0x000fe40000000000 */
[----:B------:R1:W-:Y:S01]  /*4de0*/  STL [R1+0xfc], R5 ;  /* 0x0000fc0501007387 */ /* 0x0003e20000100800 */
[----:B------:R-:W-:-:S01]  /*4df0*/  FADD R17, RZ, R17 ;  /* 0x00000011ff117221 */ /* 0x000fc20000000000 */
[----:B0-----:R-:W-:Y:S01]  /*4e00*/  FADD R4, RZ, R171 ;  /* 0x000000abff047221 */ /* 0x001fe20000000000 */
[----:B------:R-:W-:-:S01]  /*4e10*/  FADD R18, RZ, R18 ;  /* 0x00000012ff127221 */ /* 0x000fc20000000000 */
        /* <DEDUP_REMOVED lines=326> */
[----:B0-----:R-:W-:-:S05]  /*6280*/  FADD R4, RZ, R39 ;  /* 0x00000027ff047221 */ /* 0x001fca0000000000 */
[----:B------:R2:W-:Y:S02]  /*6290*/  STL [R1+0x370], R4 ;  /* 0x0003700401007387 */ /* 0x0005e40000100800 */
.L_x_23:
[----:B------:R-:W-:-:S04]  /*62a0*/  UIADD3 UR46, UR5, 0x1, URZ ;  /* 0x00000001052e7890 */ /* 0x000fc8000fffe03f */
[----:B------:R-:W-:-:S04]  /*62b0*/  UISETP.NE.AND UP0, UPT, UR46, 0x8, UPT ;  /* 0x000000082e00788c */ /* 0x000fc8000bf05270 */
[----:B------:R-:W-:Y:S02]  /*62c0*/  USEL UR13, URZ, 0x1, UP0 ;  /* 0x000000013f0d7887 */ /* 0x000fe40008000000 */
[----:B------:R-:W-:Y:S02]  /*62d0*/  USEL UR46, UR46, URZ, UP0 ;  /* 0x0000003f2e2e7287 */ /* 0x000fe40008000000 */
[----:B------:R-:W-:-:S06]  /*62e0*/  ULOP3.LUT UR13, UR4, UR13, URZ, 0x3c, !UPT ;  /* 0x0000000d040d7292 */ /* 0x000fcc000f8e3c3f */
[----:B--2---:R-:W-:Y:S01]  /*62f0*/  IMAD.U32 R4, RZ, RZ, UR13 ;  /* 0x0000000dff047e24 */ /* 0x004fe2000f8e00ff */
[----:B------:R-:W-:-:S06]  /*6300*/  UMOV UR13, 0x1 ;  /* 0x00000001000d7882 */ /* 0x000fcc0000000000 */
.L_x_18:
[----:B------:R-:W-:-:S04]  /*6310*/  UISETP.LT.AND UP0, UPT, UR11, 0x1, UPT ;  /* 0x000000010b00788c */ /* 0x000fc8000bf01270 */
[----:B------:R-:W-:-:S04]  /*6320*/  USEL UR14, UR11, 0x1, UP0 ;  /* 0x000000010b0e7887 */ /* 0x000fc80008000000 */
[----:B------:R-:W-:-:S04]  /*6330*/  UIADD3 UR45, UR11, -UR14, URZ ;  /* 0x8000000e0b2d7290 */ /* 0x000fc8000fffe03f */
[----:B------:R-:W-:-:S06]  /*6340*/  UISETP.GE.AND UP0, UPT, UR45, 0x1, UPT ;  /* 0x000000012d00788c */ /* 0x000fcc000bf06270 */
[----:B------:R-:W-:-:S13]  /*6350*/  PLOP3.LUT P0, PT, PT, PT, UP0, 0x80, 0x0 ;  /* 0x000000000000781c */ /* 0x000fda0003f0f008 */
[----:B------:R-:W-:Y:S05]  /*6360*/  @!P0 BRA `(.L_x_24) ;  /* 0x00000044008c8947 */ /* 0x000fea0003800000 */
[----:B------:R-:W-:Y:S01]  /*6370*/  UMOV UR44, UR5 ;  /* 0x00000005002c7c82 */ /* 0x000fe20008000000 */
[----:B------:R-:W-:-:S05]  /*6380*/  ULDC UR43, c[0x0][0x50c] ;  /* 0x00014300002b7ab9 */ /* 0x000fca0000000800 */
.L_x_32:
[----:B------:R-:W-:-:S06]  /*6390*/  UISETP.NE.AND UP0, UPT, UR8, 0x3, UPT ;  /* 0x000000030800788c */ /* 0x000fcc000bf05270 */
[----:B------:R-:W-:-:S13]  /*63a0*/  PLOP3.LUT P1, PT, PT, PT, UP0, 0x80, 0x0 ;  /* 0x000000000000781c */ /* 0x000fda0003f2f008 */
[----:B-----5:R-:W-:Y:S05]  /*63b0*/  @!P1 BRA `(.L_x_25) ;  /* 0x0000000000049947 */ /* 0x020fea0003800000 */
[----:B------:R-:W-:Y:S01]  /*63c0*/  BPT.TRAP 0x1 ;  /* 0x000000040000795c */ /* 0x000fe20000300000 */
.L_x_25:
[----:B------:R-:W0:Y:S01]  /*63d0*/  S2UR UR14, SR_CgaCtaId ;  /* 0x00000000000e79c3 */ /* 0x000e220000008800 */
[----:B------:R-:W-:Y:S01]  /*63e0*/  UMOV UR9, 0x400 ;  /* 0x0000040000097882 */ /* 0x000fe20000000000 */
[----:B------:R-:W-:Y:S01]  /*63f0*/  SHF.L.U32 R5, R4, 0x1f, RZ ;  /* 0x0000001f04057819 */ /* 0x000fe200000006ff */
[----:B0-----:R-:W-:-:S04]  /*6400*/  ULEA UR9, UR14, UR9, 0x18 ;  /* 0x000000090e097291 */ /* 0x001fc8000f8ec03f */
[----:B------:R-:W-:-:S09]  /*6410*/  ULEA UR14, UR46, UR9, 0x3 ;  /* 0x000000092e0e7291 */ /* 0x000fd2000f8e183f */
[----:B------:R0:W2:Y:S01]  /*6420*/  SYNCS.PHASECHK.TRANS64.TRYWAIT P0, [UR14], R5 ;  /* 0x00000005ff0075a7 */ /* 0x0000a2000800014e */
[----:B------:R-:W-:Y:S05]  /*6430*/  @!P1 BRA `(.L_x_26) ;  /* 0x0000000000049947 */ /* 0x000fea0003800000 */
[----:B------:R-:W-:Y:S01]  /*6440*/  BPT.TRAP 0x1 ;  /* 0x000000040000795c */ /* 0x000fe20000300000 */
.L_x_26:
[----:B--2---:R-:W-:Y:S05]  /*6450*/  @P0 BRA `(.L_x_27) ;  /* 0x0000000000080947 */ /* 0x004fea0003800000 */
[----:B------:R-:W2:Y:S02]  /*6460*/  SYNCS.PHASECHK.TRANS64.TRYWAIT P0, [UR14], R5 ;  /* 0x00000005ff0075a7 */ /* 0x000ea4000800014e */
[----:B--2---:R-:W-:Y:S05]  /*6470*/  @!P0 BRA `(.L_x_28) ;  /* 0x0000019c00d88947 */ /* 0x004fea0003800000 */
.L_x_27:
[----:B------:R-:W-:Y:S04]  /*6480*/  STL.64 [R1+0x4d0], R198 ;  /* 0x0004d0c601007387 */ /* 0x000fe80000100a00 */
[----:B------:R-:W-:Y:S04]  /*6490*/  STL.64 [R1+0x4c8], R196 ;  /* 0x0004c8c401007387 */ /* 0x000fe80000100a00 */
[----:B------:R-:W-:Y:S04]  /*64a0*/  STL.64 [R1+0x4c0], R194 ;  /* 0x0004c0c201007387 */ /* 0x000fe80000100a00 */
[----:B------:R-:W-:Y:S04]  /*64b0*/  STL.64 [R1+0x4b8], R192 ;  /* 0x0004b8c001007387 */ /* 0x000fe80000100a00 */
[----:B------:R-:W-:Y:S04]  /*64c0*/  STL.64 [R1+0x4b0], R190 ;  /* 0x0004b0be01007387 */ /* 0x000fe80000100a00 */
[----:B------:R-:W-:Y:S04]  /*64d0*/  STL.64 [R1+0x4a8], R188 ;  /* 0x0004a8bc01007387 */ /* 0x000fe80000100a00 */
[----:B------:R-:W-:Y:S04]  /*64e0*/  STL.64 [R1+0x4a0], R186 ;  /* 0x0004a0ba01007387 */ /* 0x000fe80000100a00 */
[----:B------:R2:W-:Y:S04]  /*64f0*/  STL.64 [R1+0x498], R184 ;  /* 0x000498b801007387 */ /* 0x0005e80000100a00 */
[----:B--2---:R-:W2:Y:S04]  /*6500*/  LDL.LU.64 R184, [R1+0x40] ;  /* 0x0000400001b87983 */ /* 0x004ea80000300a00 */
[----:B------:R-:W2:Y:S04]  /*6510*/  LDL.LU.64 R186, [R1+0x48] ;  /* 0x0000480001ba7983 */ /* 0x000ea80000300a00 */
[----:B------:R-:W2:Y:S04]  /*6520*/  LDL.LU.64 R188, [R1+0x50] ;  /* 0x0000500001bc7983 */ /* 0x000ea80000300a00 */
[----:B------:R-:W2:Y:S04]  /*6530*/  LDL.LU.64 R190, [R1+0x58] ;  /* 0x0000580001be7983 */ /* 0x000ea80000300a00 */
[----:B------:R-:W2:Y:S04]  /*6540*/  LDL.LU.64 R192, [R1+0x60] ;  /* 0x0000600001c07983 */ /* 0x000ea80000300a00 */
[----:B------:R-:W2:Y:S04]  /*6550*/  LDL.LU.64 R194, [R1+0x68] ;  /* 0x0000680001c27983 */ /* 0x000ea80000300a00 */
[----:B------:R-:W2:Y:S04]  /*6560*/  LDL.LU.64 R196, [R1+0x70] ;  /* 0x0000700001c47983 */ /* 0x000ea80000300a00 */
[----:B------:R-:W2:Y:S01]  /*6570*/  LDL.LU.64 R198, [R1+0x78] ;  /* 0x0000780001c67983 */ /* 0x000ea20000300a00 */
[----:B------:R-:W-:-:S02]  /*6580*/  UIADD3 UR14, UR9, 0x18180, URZ ;  /* 0x00018180090e7890 */ /* 0x000fc4000fffe03f */
[----:B------:R-:W-:Y:S01]  /*6590*/  UISETP.NE.AND UP0, UPT, UR12, URZ, UPT ;  /* 0x0000003f0c00728c */ /* 0x000fe2000bf05270 */
[----:B------:R-:W-:Y:S01]  /*65a0*/  STL [R1+0x410], R16 ;  /* 0x0004101001007387 */ /* 0x000fe20000100800 */
[----:B------:R-:W-:Y:S02]  /*65b0*/  USHF.R.U32.HI UR14, URZ, 0x4, UR14 ;  /* 0x000000043f0e7899 */ /* 0x000fe4000801160e */
[----:B------:R-:W-:Y:S01]  /*65c0*/  USEL UR13, UR13, URZ, !UP0 ;  /* 0x0000003f0d0d7287 */ /* 0x000fe2000c000000 */
[----:B------:R-:W-:Y:S01]  /*65d0*/  STL [R1+0x40c], R15 ;  /* 0x00040c0f01007387 */ /* 0x000fe20000100800 */
[----:B------:R-:W-:Y:S02]  /*65e0*/  ULOP3.LUT UR14, UR14, 0x3fff, URZ, 0xc0, !UPT ;  /* 0x00003fff0e0e7892 */ /* 0x000fe4000f8ec03f */
[----:B------:R-:W-:Y:S01]  /*65f0*/  ULOP3.LUT UR47, UR10, 0x10000, URZ, 0xfc, !UPT ;  /* 0x000100000a2f7892 */ /* 0x000fe2000f8efc3f */
[----:B------:R-:W-:Y:S01]  /*6600*/  STL [R1+0x408], R14 ;  /* 0x0004080e01007387 */ /* 0x000fe20000100800 */
[----:B------:R-:W-:-:S02]  /*6610*/  ULOP3.LUT UR14, UR14, 0x10000, URZ, 0xfc, !UPT ;  /* 0x000100000e0e7892 */ /* 0x000fc4000f8efc3f */
[----:B------:R-:W-:Y:S01]  /*6620*/  UISETP.NE.U32.AND UP0, UPT, UR13, URZ, UPT ;  /* 0x0000003f0d00728c */ /* 0x000fe2000bf05070 */
[----:B------:R-:W-:Y:S01]  /*6630*/  STL [R1+0x404], R13 ;  /* 0x0004040d01007387 */ /* 0x000fe20000100800 */
[----:B------:R-:W-:Y:S02]  /*6640*/  UIMAD UR47, UR46, 0x300, UR47 ;  /* 0x000003002e2f78a4 */ /* 0x000fe4000f8e022f */
[----:B------:R-:W-:Y:S01]  /*6650*/  UIMAD UR50, UR46, 0x380, UR14 ;  /* 0x000003802e3278a4 */ /* 0x000fe2000f8e020e */
[----:B------:R-:W-:Y:S01]  /*6660*/  STL [R1+0x400], R12 ;  /* 0x0004000c01007387 */ /* 0x000fe20000100800 */
[----:B------:R-:W-:Y:S01]  /*6670*/  UMOV UR17, 0x80000020 ;  /* 0x8000002000117882 */ /* 0x000fe20000000000 */
[----:B------:R-:W-:Y:S01]  /*6680*/  UMOV UR19, 0x80000020 ;  /* 0x8000002000137882 */ /* 0x000fe20000000000 */
[----:B------:R-:W-:Y:S01]  /*6690*/  UIADD3 UR14, UR50, 0x80, URZ ;  /* 0x00000080320e7890 */ /* 0x000fe2000fffe03f */
[----:B------:R-:W-:Y:S01]  /*66a0*/  STL [R1+0x3fc], R11 ;  /* 0x0003fc0b01007387 */ /* 0x000fe20000100800 */
[----:B------:R-:W-:Y:S01]  /*66b0*/  UMOV UR16, UR47 ;  /* 0x0000002f00107c82 */ /* 0x000fe20008000000 */
[----:B------:R-:W-:Y:S01]  /*66c0*/  UMOV UR18, UR50 ;  /* 0x0000003200127c82 */ /* 0x000fe20008000000 */
[----:B------:R-:W-:Y:S01]  /*66d0*/  UMOV UR12, UR16 ;  /* 0x00000010000c7c82 */ /* 0x000fe20008000000 */
[----:B------:R-:W-:Y:S01]  /*66e0*/  UMOV UR13, UR17 ;  /* 0x00000011000d7c82 */ /* 0x000fe20008000000 */
[----:B------:R-:W-:Y:S01]  /*66f0*/  UMOV UR15, 0x80000020 ;  /* 0x80000020000f7882 */ /* 0x000fe20000000000 */
[----:B------:R-:W-:Y:S01]  /*6700*/  UIADD3 UR22, UR50, 0x100, URZ ;  /* 0x0000010032167890 */ /* 0x000fe2000fffe03f */
[----:B------:R-:W-:Y:S01]  /*6710*/  STL [R1+0x3f8], R10 ;  /* 0x0003f80a01007387 */ /* 0x000fe20000100800 */
        /* <DEDUP_REMOVED lines=8> */
[----:B--2---:R-:W-:Y:S01]  /*67a0*/  WARPGROUP.ARRIVE ;  /* 0x00000000000079c5 */ /* 0x004fe20000000000 */
[----:B------:R-:W-:Y:S01]  /*67b0*/  UIADD3 UR30, UR50, 0x200, URZ ;  /* 0x00000200321e7890 */ /* 0x000fe2000fffe03f */
[----:B------:R-:W-:Y:S01]  /*67c0*/  STL [R1+0x3f0], R8 ;  /* 0x0003f00801007387 */ /* 0x000fe20000100800 */
[----:B------:R-:W-:Y:S01]  /*67d0*/  UMOV UR28, UR16 ;  /* 0x00000010001c7c82 */ /* 0x000fe20008000000 */
[----:B------:R-:W-:-:S02]  /*67e0*/  UMOV UR29, UR17 ;  /* 0x00000011001d7c82 */ /* 0x000fc40008000000 */
[----:B------:R-:W-:Y:S01]  /*67f0*/  QGMMA.64x32x32.F32.E4M3.E4M3 R184, gdesc[UR16], R184, UP0, gsb0 ;  /* 0x0060000010b879f3 */ /* 0x000fe2000b8008b8 */
        /* <DEDUP_REMOVED lines=11> */
[----:B------:R-:W-:Y:S04]  /*68b0*/  STL [R1+0x3e4], R4 ;  /* 0x0003e40401007387 */ /* 0x000fe80000100800 */
[----:B------:R-:W-:Y:S04]  /*68c0*/  STL [R1+0x3e0], R3 ;  /* 0x0003e00301007387 */ /* 0x000fe80000100800 */
[----:B------:R2:W-:Y:S04]  /*68d0*/  STL [R1+0x3dc], R2 ;  /* 0x0003dc0201007387 */ /* 0x0005e80000100800 */
[----:B-----5:R4:W-:Y:S01]  /*68e0*/  STL [R1+0x3d8], R0 ;  /* 0x0003d80001007387 */ /* 0x0209e20000100800 */
[----:B------:R-:W-:-:S02]  /*68f0*/  WARPGROUP.DEPBAR.LE gsb0, 0x0 ;  /* 0x00008000000079c5 */ /* 0x000fc40000010000 */
[----:B------:R-:W-:Y:S01]  /*6900*/  WARPGROUP.ARRIVE ;  /* 0x00000000000079c5 */ /* 0x000fe20000000000 */
[----:B--2---:R-:W-:Y:S02]  /*6910*/  IMAD.MOV.U32 R2, RZ, RZ, R198 ;  /* 0x000000ffff027224 */ /* 0x004fe400078e00c6 */
[----:B----4-:R-:W-:Y:S02]  /*6920*/  IMAD.MOV.U32 R0, RZ, RZ, R199 ;  /* 0x000000ffff007224 */ /* 0x010fe400078e00c7 */
[----:B------:R-:W-:Y:S01]  /*6930*/  IMAD.MOV.U32 R4, RZ, RZ, R196 ;  /* 0x000000ffff047224 */ /* 0x000fe200078e00c4 */
[----:B------:R-:W-:Y:S01]  /*6940*/  QGMMA.64x32x32.F32.E4M3.E4M3 R200, gdesc[UR12], R200, UP0, gsb0 ;  /* 0x006000000cc879f3 */ /* 0x000fe2000b8008c8 */
[----:B------:R-:W-:Y:S01]  /*6950*/  IMAD.MOV.U32 R3, RZ, RZ, R197 ;  /* 0x000000ffff037224 */ /* 0x000fe200078e00c5 */
[----:B------:R-:W2:Y:S01]  /*6960*/  LDL.LU.64 R198, [R1+0x4d0] ;  /* 0x0004d00001c67983 */ /* 0x000ea20000300a00 */
[----:B------:R-:W-:Y:S01]  /*6970*/  UIADD3 UR12, UR47, 0x200, URZ ;  /* 0x000002002f0c7890 */ /* 0x000fe2000fffe03f */
[----:B------:R-:W-:-:S02]  /*6980*/  IMAD.MOV.U32 R6, RZ, RZ, R194 ;  /* 0x000000ffff067224 */ /* 0x000fc400078e00c2 */
[----:B0-----:R-:W-:Y:S01]  /*6990*/  IMAD.MOV.U32 R5, RZ, RZ, R195 ;  /* 0x000000ffff057224 */ /* 0x001fe200078e00c3 */
[----:B------:R-:W2:Y:S01]  /*69a0*/  LDL.LU.64 R196, [R1+0x4c8] ;  /* 0x0004c80001c47983 */ /* 0x000ea20000300a00 */
[----:B------:R-:W-:Y:S02]  /*69b0*/  IMAD.MOV.U32 R8, RZ, RZ, R192 ;  /* 0x000000ffff087224 */ /* 0x000fe400078e00c0 */
[----:B------:R-:W-:Y:S01]  /*69c0*/  IMAD.MOV.U32 R7, RZ, RZ, R193 ;  /* 0x000000ffff077224 */ /* 0x000fe200078e00c1 */
[----:B------:R-:W2:Y:S01]  /*69d0*/  LDL.LU.64 R194, [R1+0x4c0] ;  /* 0x0004c00001c27983 */ /* 0x000ea20000300a00 */
[----:B------:R-:W-:Y:S02]  /*69e0*/  IMAD.MOV.U32 R10, RZ, RZ, R190 ;  /* 0x000000ffff0a7224 */ /* 0x000fe400078e00be */
[----:B------:R-:W-:Y:S01]  /*69f0*/  IMAD.MOV.U32 R9, RZ, RZ, R191 ;  /* 0x000000ffff097224 */ /* 0x000fe200078e00bf */
[----:B------:R-:W2:Y:S01]  /*6a00*/  LDL.LU.64 R192, [R1+0x4b8] ;  /* 0x0004b80001c07983 */ /* 0x000ea20000300a00 */
[----:B------:R-:W-:-:S02]  /*6a10*/  IMAD.MOV.U32 R12, RZ, RZ, R188 ;  /* 0x000000ffff0c7224 */ /* 0x000fc400078e00bc */
[----:B------:R-:W-:Y:S01]  /*6a20*/  IMAD.MOV.U32 R11, RZ, RZ, R189 ;  /* 0x000000ffff0b7224 */ /* 0x000fe200078e00bd */
[----:B------:R-:W2:Y:S01]  /*6a30*/  LDL.LU.64 R190, [R1+0x4b0] ;  /* 0x0004b00001be7983 */ /* 0x000ea20000300a00 */
[----:B------:R-:W-:Y:S02]  /*6a40*/  IMAD.MOV.U32 R14, RZ, RZ, R186 ;  /* 0x000000ffff0e7224 */ /* 0x000fe400078e00ba */
[----:B------:R-:W-:Y:S01]  /*6a50*/  IMAD.MOV.U32 R13, RZ, RZ, R187 ;  /* 0x000000ffff0d7224 */ /* 0x000fe200078e00bb */
[----:B------:R-:W2:Y:S01]  /*6a60*/  LDL.LU.64 R188, [R1+0x4a8] ;  /* 0x0004a80001bc7983 */ /* 0x000ea20000300a00 */
[----:B------:R-:W-:Y:S02]  /*6a70*/  IMAD.MOV.U32 R16, RZ, RZ, R184 ;  /* 0x000000ffff107224 */ /* 0x000fe400078e00b8 */
[----:B------:R-:W-:Y:S01]  /*6a80*/  IMAD.MOV.U32 R15, RZ, RZ, R185 ;  /* 0x000000ffff0f7224 */ /* 0x000fe200078e00b9 */
[----:B------:R-:W2:Y:S04]  /*6a90*/  LDL.LU.64 R186, [R1+0x4a0] ;  /* 0x0004a00001ba7983 */ /* 0x000ea80000300a00 */
[----:B------:R-:W2:Y:S01]  /*6aa0*/  LDL.LU.64 R184, [R1+0x498] ;  /* 0x0004980001b87983 */ /* 0x000ea20000300a00 */
[----:B------:R-:W-:-:S02]  /*6ab0*/  WARPGROUP.DEPBAR.LE gsb0, 0x0 ;  /* 0x00008000000079c5 */ /* 0x000fc40000010000 */
[----:B------:R-:W-:-:S06]  /*6ac0*/  WARPGROUP.ARRIVE ;  /* 0x00000000000079c5 */ /* 0x000fcc0000000000 */
[----:B------:R-:W-:Y:S03]  /*6ad0*/  QGMMA.64x32x32.F32.E4M3.E4M3 R168, gdesc[UR20], R168, UP0, gsb0 ;  /* 0x0060000014a879f3 */ /* 0x000fe6000b8008a8 */
[----:B------:R-:W-:Y:S02]  /*6ae0*/  WARPGROUP.DEPBAR.LE gsb0, 0x0 ;  /* 0x00008000000079c5 */ /* 0x000fe40000010000 */
        /* <DEDUP_REMOVED lines=10> */
[----:B------:R-:W-:Y:S01]  /*6b90*/  QGMMA.64x32x32.F32.E4M3.E4M3 R40, gdesc[UR36], R40, UP0, gsb0 ;  /* 0x00600000242879f3 */ /* 0x000fe2000b800828 */
[----:B------:R-:W-:Y:S01]  /*6ba0*/  UMOV UR36, UR12 ;  /* 0x0000000c00247c82 */ /* 0x000fe20008000000 */
[----:B------:R-:W-:Y:S01]  /*6bb0*/  UMOV UR37, 0x80000020 ;  /* 0x8000002000257882 */ /* 0x000fe20000000000 */
[----:B------:R-:W-:Y:S02]  /*6bc0*/  WARPGROUP.DEPBAR.LE gsb0, 0x0 ;  /* 0x00008000000079c5 */ /* 0x000fe40000010000 */
[----:B------:R-:W-:-:S06]  /*6bd0*/  WARPGROUP.ARRIVE ;  /* 0x00000000000079c5 */ /* 0x000fcc0000000000 */
[----:B------:R-:W-:Y:S01]  /*6be0*/  QGMMA.64x32x32.F32.E4M3.E4M3 R24, gdesc[UR36], R24, UP0, gsb0 ;  /* 0x00600000241879f3 */ /* 0x000fe2000b800818 */
[----:B------:R-:W-:Y:S01]  /*6bf0*/  UMOV UR32, UR36 ;  /* 0x0000002400207c82 */ /* 0x000fe20008000000 */
[----:B------:R-:W-:Y:S01]  /*6c00*/  UMOV UR33, UR37 ;  /* 0x0000002500217c82 */ /* 0x000fe20008000000 */
[----:B------:R-:W-:Y:S04]  /*6c10*/  STL.64 [R1+0x450], R226 ;  /* 0x000450e201007387 */ /* 0x000fe80000100a00 */
[----:B------:R-:W-:Y:S04]  /*6c20*/  STL.64 [R1+0x448], R224 ;  /* 0x000448e001007387 */ /* 0x000fe80000100a00 */
[----:B------:R-:W-:Y:S04]  /*6c30*/  STL.64 [R1+0x440], R222 ;  /* 0x000440de01007387 */ /* 0x000fe80000100a00 */
[----:B------:R-:W-:Y:S04]  /*6c40*/  STL.64 [R1+0x438], R220 ;  /* 0x000438dc01007387 */ /* 0x000fe80000100a00 */
[----:B------:R-:W-:Y:S04]  /*6c50*/  STL.64 [R1+0x430], R218 ;  /* 0x000430da01007387 */ /* 0x000fe80000100a00 */
[----:B------:R-:W-:Y:S04]  /*6c60*/  STL.64 [R1+0x428], R216 ;  /* 0x000428d801007387 */ /* 0x000fe80000100a00 */
[----:B------:R0:W-:Y:S04]  /*6c70*/  STL.64 [R1+0x420], R214 ;  /* 0x000420d601007387 */ /* 0x0001e80000100a00 */
[----:B------:R4:W-:Y:S01]  /*6c80*/  STL.64 [R1+0x418], R212 ;  /* 0x000418d401007387 */ /* 0x0009e20000100a00 */
[----:B0-----:R-:W-:-:S02]  /*6c90*/  IMAD.MOV.U32 R214, RZ, RZ, R14 ;  /* 0x000000ffffd67224 */ /* 0x001fc400078e000e */
[----:B------:R-:W-:Y:S02]  /*6ca0*/  IMAD.MOV.U32 R215, RZ, RZ, R13 ;  /* 0x000000ffffd77224 */ /* 0x000fe400078e000d */
[----:B----4-:R-:W-:Y:S01]  /*6cb0*/  IMAD.MOV.U32 R212, RZ, RZ, R16 ;  /* 0x000000ffffd47224 */ /* 0x010fe200078e0010 */
[----:B------:R-:W-:Y:S02]  /*6cc0*/  WARPGROUP.DEPBAR.LE gsb0, 0x0 ;  /* 0x00008000000079c5 */ /* 0x000fe40000010000 */
[----:B------:R-:W-:-:S06]  /*6cd0*/  WARPGROUP.ARRIVE ;  /* 0x00000000000079c5 */ /* 0x000fcc0000000000 */
[----:B------:R-:W-:Y:S01]  /*6ce0*/  QGMMA.64x32x32.F32.E4M3.E4M3 R56, gdesc[UR32], R56, UP0, gsb0 ;  /* 0x00600000203879f3 */ /* 0x000fe2000b800838 */
[----:B------:R-:W-:Y:S01]  /*6cf0*/  IMAD.MOV.U32 R213, RZ, RZ, R15 ;  /* 0x000000ffffd57224 */ /* 0x000fe200078e000f */
        /* <DEDUP_REMOVED lines=8> */
[----:B0-----:R-:W4:Y:S04]  /*6d80*/  LDL.LU.64 R200, [R1] ;  /* 0x0000000001c87983 */ /* 0x001f280000300a00 */
[----:B------:R-:W4:Y:S04]  /*6d90*/  LDL.LU.64 R202, [R1+0x8] ;  /* 0x0000080001ca7983 */ /* 0x000f280000300a00 */
[----:B------:R-:W4:Y:S04]  /*6da0*/  LDL.LU.64 R204, [R1+0x10] ;  /* 0x0000100001cc7983 */ /* 0x000f280000300a00 */
[----:B------:R-:W4:Y:S04]  /*6db0*/  LDL.LU.64 R206, [R1+0x18] ;  /* 0x0000180001ce7983 */ /* 0x000f280000300a00 */
[----:B------:R-:W4:Y:S04]  /*6dc0*/  LDL.LU.64 R208, [R1+0x20] ;  /* 0x0000200001d07983 */ /* 0x000f280000300a00 */
[----:B------:R-:W4:Y:S04]  /*6dd0*/  LDL.LU.64 R210, [R1+0x28] ;  /* 0x0000280001d27983 */ /* 0x000f280000300a00 */
[----:B------:R-:W4:Y:S04]  /*6de0*/  LDL.LU.64 R212, [R1+0x30] ;  /* 0x0000300001d47983 */ /* 0x000f280000300a00 */
[----:B------:R-:W4:Y:S01]  /*6df0*/  LDL.LU.64 R214, [R1+0x38] ;  /* 0x0000380001d67983 */ /* 0x000f220000300a00 */
[----:B------:R-:W-:-:S02]  /*6e00*/  WARPGROUP.DEPBAR.LE gsb0, 0x0 ;  /* 0x00008000000079c5 */ /* 0x000fc40000010000 */
[----:B------:R-:W-:Y:S01]  /*6e10*/  WARPGROUP.ARRIVE ;  /* 0x00000000000079c5 */ /* 0x000fe20000000000 */
[----:B------:R-:W-:Y:S01]  /*6e20*/  UMOV UR28, UR36 ;  /* 0x00000024001c7c82 */ /* 0x000fe20008000000 */
[----:B------:R-:W-:-:S04]  /*6e30*/  UMOV UR29, UR37 ;  /* 0x00000025001d7c82 */ /* 0x000fc80008000000 */
[----:B------:R-:W-:Y:S01]  /*6e40*/  QGMMA.64x32x32.F32.E4M3.E4M3 R88, gdesc[UR28], R88, UP0, gsb0 ;  /* 0x006000001c5879f3 */ /* 0x000fe2000b800858 */
[----:B------:R-:W-:Y:S01]  /*6e50*/  UMOV UR24, UR36 ;  /* 0x0000002400187c82 */ /* 0x000fe20008000000 */
[----:B------:R-:W-:Y:S01]  /*6e60*/  UMOV UR25, UR37 ;  /* 0x0000002500197c82 */ /* 0x000fe20008000000 */
[----:B------:R-:W-:Y:S02]  /*6e70*/  WARPGROUP.DEPBAR.LE gsb0, 0x0 ;  /* 0x00008000000079c5 */ /* 0x000fe40000010000 */
[----:B------:R-:W-:-:S06]  /*6e80*/  WARPGROUP.ARRIVE ;  /* 0x00000000000079c5 */ /* 0x000fcc0000000000 */
        /* <DEDUP_REMOVED lines=9> */
[----:B--2---:R-:W-:-:S06]  /*6f20*/  WARPGROUP.ARRIVE ;  /* 0x00000000000079c5 */ /* 0x004fcc0000000000 */
[----:B------:R-:W-:Y:S01]  /*6f30*/  QGMMA.64x32x32.F32.E4M3.E4M3 R184, gdesc[UR12], R184, UP0, gsb0 ;  /* 0x006000000cb879f3 */ /* 0x000fe2000b8008b8 */
[----:B------:R-:W-:Y:S01]  /*6f40*/  UMOV UR38, UR18 ;  /* 0x0000001200267c82 */ /* 0x000fe20008000000 */
[----:B------:R-:W-:Y:S01]  /*6f50*/  UMOV UR39, UR19 ;  /* 0x0000001300277c82 */ /* 0x000fe20008000000 */
[----:B------:R-:W-:Y:S02]  /*6f60*/  WARPGROUP.DEPBAR.LE gsb0, 0x0 ;  /* 0x00008000000079c5 */ /* 0x000fe40000010000 */
[----:B----4-:R-:W-:-:S06]  /*6f70*/  WARPGROUP.ARRIVE ;  /* 0x00000000000079c5 */ /* 0x010fcc0000000000 */
[----:B------:R-:W-:Y:S01]  /*6f80*/  QGMMA.64x32x32.F32.E4M3.E4M3 R200, gdesc[UR36], R200, UP0, gsb0 ;  /* 0x0060000024c879f3 */ /* 0x000fe2000b8008c8 */
[----:B------:R-:W-:Y:S02]  /*6f90*/  IMAD.MOV.U32 R223, RZ, RZ, R5 ;  /* 0x000000ffffdf7224 */ /* 0x000fe400078e0005 */
[----:B------:R-:W-:Y:S02]  /*6fa0*/  IMAD.MOV.U32 R227, RZ, RZ, R0 ;  /* 0x000000ffffe37224 */ /* 0x000fe400078e0000 */
[----:B------:R-:W-:Y:S02]  /*6fb0*/  IMAD.MOV.U32 R225, RZ, RZ, R3 ;  /* 0x000000ffffe17224 */ /* 0x000fe400078e0003 */
[----:B------:R-:W-:Y:S01]  /*6fc0*/  IMAD.MOV.U32 R226, RZ, RZ, R2 ;  /* 0x000000ffffe27224 */ /* 0x000fe200078e0002 */
[----:B------:R-:W-:Y:S02]  /*6fd0*/  WARPGROUP.DEPBAR.LE gsb0, 0x0 ;  /* 0x00008000000079c5 */ /* 0x000fe40000010000 */
[----:B------:R-:W-:-:S02]  /*6fe0*/  IMAD.MOV.U32 R0, RZ, RZ, R214 ;  /* 0x000000ffff007224 */ /* 0x000fc400078e00d6 */
[----:B------:R-:W-:Y:S02]  /*6ff0*/  IMAD.MOV.U32 R5, RZ, RZ, R215 ;  /* 0x000000ffff057224 */ /* 0x000fe400078e00d7 */
[----:B------:R-:W-:Y:S01]  /*7000*/  IMAD.MOV.U32 R3, RZ, RZ, R212 ;  /* 0x000000ffff037224 */ /* 0x000fe200078e00d4 */
[----:B------:R-:W2:Y:S01]  /*7010*/  LDL.LU.64 R214, [R1+0x490] ;  /* 0x0004900001d67983 */ /* 0x000ea20000300a00 */
[----:B------:R-:W-:-:S03]  /*7020*/  IMAD.MOV.U32 R2, RZ, RZ, R213 ;  /* 0x000000ffff027224 */ /* 0x000fc600078e00d5 */
[----:B------:R-:W2:Y:S01]  /*7030*/  LDL.LU.64 R212, [R1+0x488] ;  /* 0x0004880001d47983 */ /* 0x000ea20000300a00 */
[----:B------:R-:W-:Y:S02]  /*7040*/  IMAD.MOV.U32 R216, RZ, RZ, R12 ;  /* 0x000000ffffd87224 */ /* 0x000fe400078e000c */
[----:B------:R-:W-:Y:S02]  /*7050*/  IMAD.MOV.U32 R217, RZ, RZ, R11 ;  /* 0x000000ffffd97224 */ /* 0x000fe400078e000b */
[----:B------:R-:W-:Y:S02]  /*7060*/  IMAD.MOV.U32 R218, RZ, RZ, R10 ;  /* 0x000000ffffda7224 */ /* 0x000fe400078e000a */
[----:B------:R-:W-:Y:S02]  /*7070*/  IMAD.MOV.U32 R219, RZ, RZ, R9 ;  /* 0x000000ffffdb7224 */ /* 0x000fe400078e0009 */
[----:B------:R-:W-:Y:S02]  /*7080*/  IMAD.MOV.U32 R220, RZ, RZ, R8 ;  /* 0x000000ffffdc7224 */ /* 0x000fe400078e0008 */
[----:B------:R-:W-:-:S02]  /*7090*/  IMAD.MOV.U32 R221, RZ, RZ, R7 ;  /* 0x000000ffffdd7224 */ /* 0x000fc400078e0007 */
[----:B------:R-:W-:Y:S02]  /*70a0*/  IMAD.MOV.U32 R222, RZ, RZ, R6 ;  /* 0x000000ffffde7224 */ /* 0x000fe400078e0006 */
[----:B------:R-:W-:Y:S01]  /*70b0*/  IMAD.MOV.U32 R224, RZ, RZ, R4 ;  /* 0x000000ffffe07224 */ /* 0x000fe200078e0004 */
[----:B------:R-:W-:Y:S02]  /*70c0*/  UIADD3 UR16, UR47, 0x2, URZ ;  /* 0x000000022f107890 */ /* 0x000fe4000fffe03f */
[----:B------:R-:W-:Y:S01]  /*70d0*/  UIADD3 UR14, UR50, 0x2, URZ ;  /* 0x00000002320e7890 */ /* 0x000fe2000fffe03f */
[----:B------:R-:W-:Y:S01]  /*70e0*/  UMOV UR13, 0x80000020 ;  /* 0x80000020000d7882 */ /* 0x000fe20000000000 */
[----:B------:R-:W-:-:S03]  /*70f0*/  UMOV UR15, 0x80000020 ;  /* 0x80000020000f7882 */ /* 0x000fc60000000000 */
[----:B------:R-:W-:Y:S01]  /*7100*/  UMOV UR12, UR16 ;  /* 0x00000010000c7c82 */ /* 0x000fe20008000000 */
[----:B------:R-:W-:Y:S02]  /*7110*/  IMAD.MOV.U32 R6, RZ, RZ, R210 ;  /* 0x000000ffff067224 */ /* 0x000fe400078e00d2 */
[----:B------:R-:W-:Y:S02]  /*7120*/  IMAD.MOV.U32 R4, RZ, RZ, R211 ;  /* 0x000000ffff047224 */ /* 0x000fe400078e00d3 */
[----:B------:R-:W-:Y:S01]  /*7130*/  IMAD.MOV.U32 R8, RZ, RZ, R208 ;  /* 0x000000ffff087224 */ /* 0x000fe200078e00d0 */
[----:B------:R-:W4:Y:S01]  /*7140*/  LDL.LU.64 R210, [R1+0x480] ;  /* 0x0004800001d27983 */ /* 0x000f220000300a00 */
[----:B------:R-:W-:Y:S02]  /*7150*/  IMAD.MOV.U32 R7, RZ, RZ, R209 ;  /* 0x000000ffff077224 */ /* 0x000fe400078e00d1 */
[----:B------:R-:W-:Y:S01]  /*7160*/  IMAD.MOV.U32 R10, RZ, RZ, R206 ;  /* 0x000000ffff0a7224 */ /* 0x000fe200078e00ce */
[----:B------:R-:W4:Y:S01]  /*7170*/  LDL.LU.64 R208, [R1+0x478] ;  /* 0x0004780001d07983 */ /* 0x000f220000300a00 */
[----:B------:R-:W-:-:S02]  /*7180*/  IMAD.MOV.U32 R9, RZ, RZ, R207 ;  /* 0x000000ffff097224 */ /* 0x000fc400078e00cf */
[----:B------:R-:W-:Y:S01]  /*7190*/  IMAD.MOV.U32 R12, RZ, RZ, R204 ;  /* 0x000000ffff0c7224 */ /* 0x000fe200078e00cc */
[----:B------:R-:W4:Y:S01]  /*71a0*/  LDL.LU.64 R206, [R1+0x470] ;  /* 0x0004700001ce7983 */ /* 0x000f220000300a00 */
[----:B------:R-:W-:Y:S02]  /*71b0*/  IMAD.MOV.U32 R11, RZ, RZ, R205 ;  /* 0x000000ffff0b7224 */ /* 0x000fe400078e00cd */
[----:B------:R-:W-:Y:S01]  /*71c0*/  IMAD.MOV.U32 R14, RZ, RZ, R202 ;  /* 0x000000ffff0e7224 */ /* 0x000fe200078e00ca */
[----:B------:R-:W4:Y:S01]  /*71d0*/  LDL.LU.64 R204, [R1+0x468] ;  /* 0x0004680001cc7983 */ /* 0x000f220000300a00 */
[----:B------:R-:W-:Y:S02]  /*71e0*/  IMAD.MOV.U32 R13, RZ, RZ, R203 ;  /* 0x000000ffff0d7224 */ /* 0x000fe400078e00cb */
[----:B------:R-:W-:Y:S01]  /*71f0*/  IMAD.MOV.U32 R16, RZ, RZ, R200 ;  /* 0x000000ffff107224 */ /* 0x000fe200078e00c8 */
[----:B------:R-:W4:Y:S01]  /*7200*/  LDL.LU.64 R202, [R1+0x460] ;  /* 0x0004600001ca7983 */ /* 0x000f220000300a00 */
[----:B------:R-:W-:-:S03]  /*7210*/  IMAD.MOV.U32 R15, RZ, RZ, R201 ;  /* 0x000000ffff0f7224 */ /* 0x000fc600078e00c9 */
[----:B------:R-:W4:Y:S01]  /*7220*/  LDL.LU.64 R200, [R1+0x458] ;  /* 0x0004580001c87983 */ /* 0x000f220000300a00 */
[----:B--2---:R-:W-:-:S06]  /*7230*/  WARPGROUP.ARRIVE ;  /* 0x00000000000079c5 */ /* 0x004fcc0000000000 */
[----:B------:R-:W-:Y:S03]  /*7240*/  QGMMA.64x32x32.F32.E4M3.E4M3 R212, gdesc[UR12], R212, gsb0 ;  /* 0x006000000cd479f3 */ /* 0x000fe600080008d4 */
[----:B------:R-:W-:Y:S02]  /*7250*/  WARPGROUP.DEPBAR.LE gsb0, 0x0 ;  /* 0x00008000000079c5 */ /* 0x000fe40000010000 */
        /* <DEDUP_REMOVED lines=8> */
[----:B0-----:R-:W2:Y:S04]  /*72e0*/  LDL.LU.64 R226, [R1+0x450] ;  /* 0x0004500001e27983 */ /* 0x001ea80000300a00 */
[----:B------:R-:W3:Y:S04]  /*72f0*/  LDL.LU.64 R224, [R1+0x448] ;  /* 0x0004480001e07983 */ /* 0x000ee80000300a00 */
[----:B------:R-:W3:Y:S04]  /*7300*/  LDL.LU.64 R222, [R1+0x440] ;  /* 0x0004400001de7983 */ /* 0x000ee80000300a00 */
[----:B------:R-:W3:Y:S04]  /*7310*/  LDL.LU.64 R220, [R1+0x438] ;  /* 0x0004380001dc7983 */ /* 0x000ee80000300a00 */
[----:B------:R-:W3:Y:S04]  /*7320*/  LDL.LU.64 R218, [R1+0x430] ;  /* 0x0004300001da7983 */ /* 0x000ee80000300a00 */
[----:B------:R-:W3:Y:S04]  /*7330*/  LDL.LU.64 R216, [R1+0x428] ;  /* 0x0004280001d87983 */ /* 0x000ee80000300a00 */
[----:B------:R-:W4:Y:S04]  /*7340*/  LDL.LU.64 R214, [R1+0x420] ;  /* 0x0004200001d67983 */ /* 0x000f280000300a00 */
[----:B------:R-:W4:Y:S01]  /*7350*/  LDL.LU.64 R212, [R1+0x418] ;  /* 0x0004180001d47983 */ /* 0x000f220000300a00 */
[----:B------:R-:W-:Y:S01]  /*7360*/  UIADD3 UR18, UR50, 0x82, URZ ;  /* 0x0000008232127890 */ /* 0x000fe2000fffe03f */
[----:B------:R-:W-:Y:S01]  /*7370*/  UMOV UR16, UR12 ;  /* 0x0000000c00107c82 */ /* 0x000fe20008000000 */
[----:B------:R-:W-:Y:S01]  /*7380*/  UMOV UR17, UR13 ;  /* 0x0000000d00117c82 */ /* 0x000fe20008000000 */
[----:B------:R-:W-:Y:S01]  /*7390*/  UMOV UR19, 0x80000020 ;  /* 0x8000002000137882 */ /* 0x000fe20000000000 */
        /* <DEDUP_REMOVED lines=16> */
[----:B----4-:R-:W-:-:S06]  /*74a0*/  WARPGROUP.ARRIVE ;  /* 0x00000000000079c5 */ /* 0x010fcc0000000000 */
        /* <DEDUP_REMOVED lines=13> */
[----:B------:R-:W-:Y:S01]  /*7580*/  UIADD3 UR38, UR50, 0x302, URZ ;  /* 0x0000030232267890 */ /* 0x000fe2000fffe03f */
[----:B------:R-:W-:Y:S01]  /*7590*/  UMOV UR36, UR12 ;  /* 0x0000000c00247c82 */ /* 0x000fe20008000000 */
[----:B------:R-:W-:Y:S01]  /*75a0*/  UMOV UR37, UR13 ;  /* 0x0000000d00257c82 */ /* 0x000fe20008000000 */
[----:B------:R-:W-:Y:S01]  /*75b0*/  UMOV UR39, 0x80000020 ;  /* 0x8000002000277882 */ /* 0x000fe20000000000 */
[----:B------:R-:W-:Y:S02]  /*75c0*/  WARPGROUP.DEPBAR.LE gsb0, 0x0 ;  /* 0x00008000000079c5 */ /* 0x000fe40000010000 */
[----:B------:R-:W-:-:S06]  /*75d0*/  WARPGROUP.ARRIVE ;  /* 0x00000000000079c5 */ /* 0x000fcc0000000000 */
[----:B------:R-:W-:Y:S01]  /*75e0*/  QGMMA.64x32x32.F32.E4M3.E4M3 R40, gdesc[UR36], R40, gsb0 ;  /* 0x00600000242879f3 */ /* 0x000fe20008000828 */
[----:B------:R-:W-:Y:S01]  /*75f0*/  UIADD3 UR47, UR47, 0x202, URZ ;  /* 0x000002022f2f7890 */ /* 0x000fe2000fffe03f */
[----:B------:R-:W-:-:S06]  /*7600*/  UMOV UR37, 0x80000020 ;  /* 0x8000002000257882 */ /* 0x000fcc0000000000 */
[----:B------:R-:W-:Y:S01]  /*7610*/  UMOV UR36, UR47 ;  /* 0x0000002f00247c82 */ /* 0x000fe20008000000 */
[----:B------:R-:W-:Y:S02]  /*7620*/  WARPGROUP.DEPBAR.LE gsb0, 0x0 ;  /* 0x00008000000079c5 */ /* 0x000fe40000010000 */
[----:B------:R-:W-:-:S06]  /*7630*/  WARPGROUP.ARRIVE ;  /* 0x00000000000079c5 */ /* 0x000fcc0000000000 */
[----:B------:R-:W-:Y:S01]  /*7640*/  QGMMA.64x32x32.F32.E4M3.E4M3 R24, gdesc[UR36], R24, gsb0 ;  /* 0x00600000241879f3 */ /* 0x000fe20008000818 */
[----:B------:R-:W-:Y:S01]  /*7650*/  UMOV UR32, UR36 ;  /* 0x0000002400207c82 */ /* 0x000fe20008000000 */
        /* <DEDUP_REMOVED lines=21> */
[----:B--2---:R-:W-:Y:S01]  /*77b0*/  STL.64 [R1+0x3d0], R226 ;  /* 0x0003d0e201007387 */ /* 0x004fe20000100a00 */
[----:B------:R-:W-:Y:S02]  /*77c0*/  WARPGROUP.DEPBAR.LE gsb0, 0x0 ;  /* 0x00008000000079c5 */ /* 0x000fe40000010000 */
[----:B------:R-:W-:-:S06]  /*77d0*/  WARPGROUP.ARRIVE ;  /* 0x00000000000079c5 */ /* 0x000fcc0000000000 */
[----:B------:R-:W-:Y:S01]  /*77e0*/  QGMMA.64x32x32.F32.E4M3.E4M3 R184, gdesc[UR16], R184, gsb0 ;  /* 0x0060000010b879f3 */ /* 0x000fe200080008b8 */
[----:B---3--:R0:W-:Y:S04]  /*77f0*/  STL.64 [R1+0x3c8], R224 ;  /* 0x0003c8e001007387 */ /* 0x0081e80000100a00 */
[----:B------:R2:W-:Y:S04]  /*7800*/  STL.64 [R1+0x3c0], R222 ;  /* 0x0003c0de01007387 */ /* 0x0005e80000100a00 */
[----:B------:R3:W-:Y:S04]  /*7810*/  STL.64 [R1+0x3b8], R220 ;  /* 0x0003b8dc01007387 */ /* 0x0007e80000100a00 */
[----:B------:R4:W-:Y:S01]  /*7820*/  STL.64 [R1+0x3b0], R218 ;  /* 0x0003b0da01007387 */ /* 0x0009e20000100a00 */
[----:B0-----:R-:W-:-:S03]  /*7830*/  IMAD.MOV.U32 R224, RZ, RZ, R3 ;  /* 0x000000ffffe07224 */ /* 0x001fc600078e0003 */
[----:B------:R0:W-:Y:S01]  /*7840*/  STL.64 [R1+0x3a8], R216 ;  /* 0x0003a8d801007387 */ /* 0x0001e20000100a00 */
[----:B--2---:R-:W-:-:S03]  /*7850*/  IMAD.MOV.U32 R222, RZ, RZ, R6 ;  /* 0x000000ffffde7224 */ /* 0x004fc600078e0006 */
[----:B------:R2:W-:Y:S01]  /*7860*/  STL.64 [R1+0x3a0], R214 ;  /* 0x0003a0d601007387 */ /* 0x0005e20000100a00 */
[----:B---3--:R-:W-:Y:S02]  /*7870*/  IMAD.MOV.U32 R220, RZ, RZ, R8 ;  /* 0x000000ffffdc7224 */ /* 0x008fe400078e0008 */
[----:B------:R-:W-:Y:S01]  /*7880*/  IMAD.MOV.U32 R221, RZ, RZ, R7 ;  /* 0x000000ffffdd7224 */ /* 0x000fe200078e0007 */
[----:B------:R3:W-:Y:S01]  /*7890*/  STL.64 [R1+0x398], R212 ;  /* 0x000398d401007387 */ /* 0x0007e20000100a00 */
[----:B----4-:R-:W-:Y:S02]  /*78a0*/  IMAD.MOV.U32 R218, RZ, RZ, R10 ;  /* 0x000000ffffda7224 */ /* 0x010fe400078e000a */
[----:B------:R-:W-:Y:S02]  /*78b0*/  IMAD.MOV.U32 R219, RZ, RZ, R9 ;  /* 0x000000ffffdb7224 */ /* 0x000fe400078e0009 */
[----:B0-----:R-:W-:Y:S02]  /*78c0*/  IMAD.MOV.U32 R216, RZ, RZ, R12 ;  /* 0x000000ffffd87224 */ /* 0x001fe400078e000c */
[----:B------:R-:W-:-:S02]  /*78d0*/  IMAD.MOV.U32 R217, RZ, RZ, R11 ;  /* 0x000000ffffd97224 */ /* 0x000fc400078e000b */
[----:B--2---:R-:W-:Y:S02]  /*78e0*/  IMAD.MOV.U32 R214, RZ, RZ, R14 ;  /* 0x000000ffffd67224 */ /* 0x004fe400078e000e */
[----:B------:R-:W-:Y:S02]  /*78f0*/  IMAD.MOV.U32 R215, RZ, RZ, R13 ;  /* 0x000000ffffd77224 */ /* 0x000fe400078e000d */
[----:B---3--:R-:W-:Y:S02]  /*7900*/  IMAD.MOV.U32 R212, RZ, RZ, R16 ;  /* 0x000000ffffd47224 */ /* 0x008fe400078e0010 */
[----:B------:R-:W-:Y:S01]  /*7910*/  IMAD.MOV.U32 R213, RZ, RZ, R15 ;  /* 0x000000ffffd57224 */ /* 0x000fe200078e000f */
[----:B------:R-:W-:Y:S01]  /*7920*/  UMOV UR12, UR36 ;  /* 0x00000024000c7c82 */ /* 0x000fe20008000000 */
[----:B------:R-:W-:Y:S01]  /*7930*/  IMAD.MOV.U32 R223, RZ, RZ, R4 ;  /* 0x000000ffffdf7224 */ /* 0x000fe200078e0004 */
[----:B------:R-:W-:Y:S01]  /*7940*/  UMOV UR13, UR37 ;  /* 0x00000025000d7c82 */ /* 0x000fe20008000000 */
[----:B------:R-:W-:Y:S01]  /*7950*/  IMAD.MOV.U32 R225, RZ, RZ, R2 ;  /* 0x000000ffffe17224 */ /* 0x000fe200078e0002 */
[----:B------:R0:W5:Y:S01]  /*7960*/  LDL.LU R16, [R1+0x410] ;  /* 0x0004100001107983 */ /* 0x0001620000300800 */
[----:B------:R-:W-:-:S02]  /*7970*/  IMAD.MOV.U32 R226, RZ, RZ, R0 ;  /* 0x000000ffffe27224 */ /* 0x000fc400078e0000 */
[----:B------:R-:W-:Y:S01]  /*7980*/  IMAD.MOV.U32 R227, RZ, RZ, R5 ;  /* 0x000000ffffe37224 */ /* 0x000fe200078e0005 */
[----:B------:R0:W5:Y:S04]  /*7990*/  LDL.LU R15, [R1+0x40c] ;  /* 0x00040c00010f7983 */ /* 0x0001680000300800 */
[----:B------:R0:W5:Y:S04]  /*79a0*/  LDL.LU R14, [R1+0x408] ;  /* 0x00040800010e7983 */ /* 0x0001680000300800 */
[----:B------:R0:W5:Y:S01]  /*79b0*/  LDL.LU R13, [R1+0x404] ;  /* 0x00040400010d7983 */ /* 0x0001620000300800 */
[----:B------:R-:W-:-:S02]  /*79c0*/  WARPGROUP.DEPBAR.LE gsb0, 0x0 ;  /* 0x00008000000079c5 */ /* 0x000fc40000010000 */
[----:B------:R-:W-:Y:S01]  /*79d0*/  WARPGROUP.ARRIVE ;  /* 0x00000000000079c5 */ /* 0x000fe20000000000 */
[----:B------:R0:W5:Y:S04]  /*79e0*/  LDL.LU R12, [R1+0x400] ;  /* 0x00040000010c7983 */ /* 0x0001680000300800 */
[----:B------:R0:W5:Y:S01]  /*79f0*/  LDL.LU R11, [R1+0x3fc] ;  /* 0x0003fc00010b7983 */ /* 0x0001620000300800 */
[----:B------:R-:W-:Y:S03]  /*7a00*/  QGMMA.64x32x32.F32.E4M3.E4M3 R212, gdesc[UR12], R212, gsb0 ;  /* 0x006000000cd479f3 */ /* 0x000fe600080008d4 */
[----:B------:R0:W5:Y:S04]  /*7a10*/  LDL.LU R10, [R1+0x3f8] ;  /* 0x0003f800010a7983 */ /* 0x0001680000300800 */
[----:B------:R0:W5:Y:S04]  /*7a20*/  LDL.LU R9, [R1+0x3f4] ;  /* 0x0003f40001097983 */ /* 0x0001680000300800 */
[----:B------:R0:W5:Y:S04]  /*7a30*/  LDL.LU R8, [R1+0x3f0] ;  /* 0x0003f00001087983 */ /* 0x0001680000300800 */
[----:B------:R0:W5:Y:S04]  /*7a40*/  LDL.LU R7, [R1+0x3ec] ;  /* 0x0003ec0001077983 */ /* 0x0001680000300800 */
[----:B------:R0:W5:Y:S04]  /*7a50*/  LDL.LU R6, [R1+0x3e8] ;  /* 0x0003e80001067983 */ /* 0x0001680000300800 */
[----:B------:R0:W5:Y:S04]  /*7a60*/  LDL.LU R4, [R1+0x3e4] ;  /* 0x0003e40001047983 */ /* 0x0001680000300800 */
[----:B------:R0:W5:Y:S04]  /*7a70*/  LDL.LU R3, [R1+0x3e0] ;  /* 0x0003e00001037983 */ /* 0x0001680000300800 */
[----:B------:R0:W5:Y:S04]  /*7a80*/  LDL.LU R2, [R1+0x3dc] ;  /* 0x0003dc0001027983 */ /* 0x0001680000300800 */
[----:B------:R0:W5:Y:S01]  /*7a90*/  LDL.LU R0, [R1+0x3d8] ;  /* 0x0003d80001007983 */ /* 0x0001620000300800 */
[----:B------:R-:W-:-:S03]  /*7aa0*/  WARPGROUP.DEPBAR.LE gsb0, 0x0 ;  /* 0x00008000000079c5 */ /* 0x000fc60000010000 */
[----:B------:R-:W-:Y:S04]  /*7ab0*/  STL.64 [R1], R212 ;  /* 0x000000d401007387 */ /* 0x000fe80000100a00 */
[----:B------:R-:W-:Y:S04]  /*7ac0*/  STL.64 [R1+0x8], R214 ;  /* 0x000008d601007387 */ /* 0x000fe80000100a00 */
[----:B------:R-:W-:Y:S04]  /*7ad0*/  STL.64 [R1+0x10], R216 ;  /* 0x000010d801007387 */ /* 0x000fe80000100a00 */
[----:B------:R-:W-:Y:S04]  /*7ae0*/  STL.64 [R1+0x18], R218 ;  /* 0x000018da01007387 */ /* 0x000fe80000100a00 */
[----:B------:R-:W-:Y:S04]  /*7af0*/  STL.64 [R1+0x20], R220 ;  /* 0x000020dc01007387 */ /* 0x000fe80000100a00 */
[----:B------:R-:W-:Y:S04]  /*7b00*/  STL.64 [R1+0x28], R222 ;  /* 0x000028de01007387 */ /* 0x000fe80000100a00 */
[----:B------:R-:W-:Y:S04]  /*7b10*/  STL.64 [R1+0x30], R224 ;  /* 0x000030e001007387 */ /* 0x000fe80000100a00 */
[----:B------:R2:W-:Y:S04]  /*7b20*/  STL.64 [R1+0x38], R226 ;  /* 0x000038e201007387 */ /* 0x0005e80000100a00 */
[----:B--2---:R0:W5:Y:S04]  /*7b30*/  LDL.LU.64 R226, [R1+0x3d0] ;  /* 0x0003d00001e27983 */ /* 0x0041680000300a00 */
[----:B------:R0:W5:Y:S04]  /*7b40*/  LDL.LU.64 R224, [R1+0x3c8] ;  /* 0x0003c80001e07983 */ /* 0x0001680000300a00 */
[----:B------:R0:W5:Y:S04]  /*7b50*/  LDL.LU.64 R222, [R1+0x3c0] ;  /* 0x0003c00001de7983 */ /* 0x0001680000300a00 */
[----:B------:R0:W5:Y:S04]  /*7b60*/  LDL.LU.64 R220, [R1+0x3b8] ;  /* 0x0003b80001dc7983 */ /* 0x0001680000300a00 */
[----:B------:R0:W5:Y:S04]  /*7b70*/  LDL.LU.64 R218, [R1+0x3b0] ;  /* 0x0003b00001da7983 */ /* 0x0001680000300a00 */
[----:B------:R0:W5:Y:S04]  /*7b80*/  LDL.LU.64 R216, [R1+0x3a8] ;  /* 0x0003a80001d87983 */ /* 0x0001680000300a00 */
[----:B------:R0:W5:Y:S04]  /*7b90*/  LDL.LU.64 R214, [R1+0x3a0] ;  /* 0x0003a00001d67983 */ /* 0x0001680000300a00 */
[----:B------:R0:W5:Y:S01]  /*7ba0*/  LDL.LU.64 R212, [R1+0x398] ;  /* 0x0003980001d47983 */ /* 0x0001620000300a00 */
[----:B------:R-:W-:-:S04]  /*7bb0*/  UIADD3 UR6, UR6, 0x2, URZ ;  /* 0x0000000206067890 */ /* 0x000fc8000fffe03f */
[----:B------:R-:W-:-:S04]  /*7bc0*/  UISETP.NE.AND UP0, UPT, UR6, UR43, UPT ;  /* 0x0000002b0600728c */ /* 0x000fc8000bf05270 */
[----:B------:R-:W-:-:S06]  /*7bd0*/  USEL UR12, URZ, 0x1, UP0 ;  /* 0x000000013f0c7887 */ /* 0x000fcc0008000000 */
[----:B------:R-:W-:-:S13]  /*7be0*/  ISETP.NE.AND P0, PT, RZ, UR12, PT ;  /* 0x0000000cff007c0c */ /* 0x000fda000bf05270 */
[----:B0-----:R-:W-:Y:S05]  /*7bf0*/  @!P0 BRA `(.L_x_29) ;  /* 0x0000002800f48947 */ /* 0x001fea0003800000 */
[----:B------:R0:W-:Y:S04]  /*7c00*/  STL [R1+0x414], R40 ;  /* 0x0004142801007387 */ /* 0x0001e80000100800 */
[----:B0-----:R-:W2:Y:S04]  /*7c10*/  LDL R40, [R1+0x40] ;  /* 0x0000400001287983 */ /* 0x001ea80000100800 */
[----:B------:R0:W-:Y:S04]  /*7c20*/  STL [R1+0x410], R41 ;  /* 0x0004102901007387 */ /* 0x0001e80000100800 */
[----:B0-----:R-:W3:Y:S04]  /*7c30*/  LDL R41, [R1+0x44] ;  /* 0x0000440001297983 */ /* 0x001ee80000100800 */
[----:B------:R0:W-:Y:S04]  /*7c40*/  STL [R1+0x40c], R42 ;  /* 0x00040c2a01007387 */ /* 0x0001e80000100800 */
[----:B0-----:R-:W4:Y:S04]  /*7c50*/  LDL R42, [R1+0x48] ;  /* 0x00004800012a7983 */ /* 0x001f280000100800 */
        /* <DEDUP_REMOVED lines=27> */
[----:B0-----:R-:W4:Y:S04]  /*7e10*/  LDL R24, [R1] ;  /* 0x0000000001187983 */ /* 0x001f280000100800 */
[----:B------:R-:W4:Y:S04]  /*7e20*/  LDL.LU R5, [R1+0x84] ;  /* 0x0000840001057983 */ /* 0x000f280000300800 */
[----:B------:R0:W-:Y:S04]  /*7e30*/  STL [R1+0x3d0], R25 ;  /* 0x0003d01901007387 */ /* 0x0001e80000100800 */
[----:B0-----:R-:W4:Y:S04]  /*7e40*/  LDL.LU R25, [R1+0x80] ;  /* 0x0000800001197983 */ /* 0x001f280000300800 */
        /* <DEDUP_REMOVED lines=28> */
[----:B-----5:R0:W-:Y:S04]  /*8010*/  STL [R1+0x394], R4 ;  /* 0x0003940401007387 */ /* 0x0201e80000100800 */
[----:B0-----:R-:W4:Y:S01]  /*8020*/  LDL R4, [R1+0x4] ;  /* 0x0000040001047983 */ /* 0x001f220000100800 */
[----:B--2---:R-:W-:-:S01]  /*8030*/  FADD R3, R40, R3 ;  /* 0x0000000328037221 */ /* 0x004fc20000000000 */
[----:B---3--:R-:W-:Y:S01]  /*8040*/  FADD R2, R41, R2 ;  /* 0x0000000229027221 */ /* 0x008fe20000000000 */
[----:B----4-:R-:W-:-:S01]  /*8050*/  FADD R0, R42, R0 ;  /* 0x000000002a007221 */ /* 0x010fc20000000000 */
[----:B------:R-:W2:Y:S01]  /*8060*/  LDL.LU R40, [R1+0x414] ;  /* 0x0004140001287983 */ /* 0x000ea20000300800 */
[----:B------:R-:W-:-:S01]  /*8070*/  FADD R6, R43, R6 ;  /* 0x000000062b067221 */ /* 0x000fc20000000000 */
[----:B------:R-:W-:-:S02]  /*8080*/  FADD R7, R44, R7 ;  /* 0x000000072c077221 */ /* 0x000fc40000000000 */
[----:B------:R-:W3:Y:S01]  /*8090*/  LDL.LU R41, [R1+0x410] ;  /* 0x0004100001297983 */ /* 0x000ee20000300800 */
[----:B------:R-:W-:-:S03]  /*80a0*/  FADD R8, R45, R8 ;  /* 0x000000082d087221 */ /* 0x000fc60000000000 */
[----:B------:R-:W4:Y:S01]  /*80b0*/  LDL.LU R42, [R1+0x40c] ;  /* 0x00040c00012a7983 */ /* 0x000f220000300800 */
        /* <DEDUP_REMOVED lines=17> */
[----:B------:R-:W4:Y:S04]  /*81d0*/  LDL.LU R51, [R1+0x3e8] ;  /* 0x0003e80001337983 */ /* 0x000f280000300800 */
[----:B------:R-:W4:Y:S04]  /*81e0*/  LDL.LU R52, [R1+0x3e4] ;  /* 0x0003e40001347983 */ /* 0x000f280000300800 */
[----:B------:R-:W4:Y:S01]  /*81f0*/  LDL.LU R53, [R1+0x3e0] ;  /* 0x0003e00001357983 */ /* 0x000f220000300800 */
[----:B------:R-:W-:-:S03]  /*8200*/  FADD R18, R55, R18 ;  /* 0x0000001237127221 */ /* 0x000fc60000000000 */
[----:B------:R-:W4:Y:S04]  /*8210*/  LDL.LU R54, [R1+0x3dc] ;  /* 0x0003dc0001367983 */ /* 0x000f280000300800 */
[----:B------:R-:W4:Y:S01]  /*8220*/  LDL.LU R55, [R1+0x3d8] ;  /* 0x0003d80001377983 */ /* 0x000f220000300800 */
[----:B------:R-:W-:-:S03]  /*8230*/  FADD R19, R24, R19 ;  /* 0x0000001318137221 */ /* 0x000fc60000000000 */
[----:B------:R-:W4:Y:S01]  /*8240*/  LDL.LU R24, [R1+0x3d4] ;  /* 0x0003d40001187983 */ /* 0x000f220000300800 */
[----:B------:R-:W-:-:S01]  /*8250*/  FADD R227, R200, R227 ;  /* 0x000000e3c8e37221 */ /* 0x000fc20000000000 */
[----:B------:R-:W-:Y:S01]  /*8260*/  FADD R5, R204, R5 ;  /* 0x00000005cc057221 */ /* 0x000fe20000000000 */
        /* <DEDUP_REMOVED lines=16> */
[----:B------:R-:W-:-:S02]  /*8370*/  FADD R21, R39, R21 ;  /* 0x0000001527157221 */ /* 0x000fc40000000000 */
[----:B------:R-:W2:Y:S04]  /*8380*/  LDL.LU R39, [R1+0x88] ;  /* 0x0000880001277983 */ /* 0x000ea80000300800 */
[----:B------:R-:W3:Y:S04]  /*8390*/  LDL.LU R38, [R1+0x8c] ;  /* 0x00008c0001267983 */ /* 0x000ee80000300800 */
[----:B------:R0:W-:Y:S04]  /*83a0*/  STL [R1+0x80], R25 ;  /* 0x0000801901007387 */ /* 0x0001e80000100800 */
[----:B------:R-:W4:Y:S01]  /*83b0*/  LDL.LU R37, [R1+0x90] ;  /* 0x0000900001257983 */ /* 0x000f220000300800 */
[----:B------:R-:W-:-:S03]  /*83c0*/  FADD R20, R4, R20 ;  /* 0x0000001404147221 */ /* 0x000fc60000000000 */
[----:B------:R1:W-:Y:S04]  /*83d0*/  STL [R1+0x84], R5 ;  /* 0x0000840501007387 */ /* 0x0003e80000100800 */
[----:B------:R-:W4:Y:S04]  /*83e0*/  LDL.LU R36, [R1+0x94] ;  /* 0x0000940001247983 */ /* 0x000f280000300800 */
        /* <DEDUP_REMOVED lines=10> */
[----:B0-----:R-:W4:Y:S04]  /*8490*/  LDL.LU R25, [R1+0xc0] ;  /* 0x0000c00001197983 */ /* 0x001f280000300800 */
[----:B-1----:R-:W4:Y:S04]  /*84a0*/  LDL.LU R5, [R1+0xc4] ;  /* 0x0000c40001057983 */ /* 0x002f280000300800 */
[----:B------:R-:W4:Y:S01]  /*84b0*/  LDL.LU R4, [R1+0xc8] ;  /* 0x0000c80001047983 */ /* 0x000f220000300800 */
[----:B--2---:R-:W-:-:S01]  /*84c0*/  FADD R39, R205, R39 ;  /* 0x00000027cd277221 */ /* 0x004fc20000000000 */
[----:B---3--:R-:W-:-:S04]  /*84d0*/  FADD R38, R206, R38 ;  /* 0x00000026ce267221 */ /* 0x008fc80000000000 */
[----:B------:R0:W-:Y:S01]  /*84e0*/  STL [R1+0x88], R39 ;  /* 0x0000882701007387 */ /* 0x0001e20000100800 */
[----:B----4-:R-:W-:-:S03]  /*84f0*/  FADD R37, R207, R37 ;  /* 0x00000025cf257221 */ /* 0x010fc60000000000 */
[----:B------:R1:W-:Y:S01]  /*8500*/  STL [R1+0x8c], R38 ;  /* 0x00008c2601007387 */ /* 0x0003e20000100800 */
[----:B------:R-:W-:-:S03]  /*8510*/  FADD R36, R208, R36 ;  /* 0x00000024d0247221 */ /* 0x000fc60000000000 */
        /* <DEDUP_REMOVED lines=24> */
[----:B0-----:R-:W4:Y:S01]  /*86a0*/  LDL.LU R39, [R1+0xcc] ;  /* 0x0000cc0001277983 */ /* 0x001f220000300800 */
[----:B------:R-:W-:-:S03]  /*86b0*/  FADD R4, R189, R4 ;  /* 0x00000004bd047221 */ /* 0x000fc60000000000 */
[----:B------:R0:W-:Y:S04]  /*86c0*/  STL [R1+0xc0], R25 ;  /* 0x0000c01901007387 */ /* 0x0001e80000100800 */
[----:B-1----:R-:W4:Y:S04]  /*86d0*/  LDL.LU R38, [R1+0xd0] ;  /* 0x0000d00001267983 */ /* 0x002f280000300800 */
[----:B------:R1:W-:Y:S04]  /*86e0*/  STL [R1+0xc4], R5 ;  /* 0x0000c40501007387 */ /* 0x0003e80000100800 */
[----:B--2---:R-:W2:Y:S04]  /*86f0*/  LDL.LU R37, [R1+0xd4] ;  /* 0x0000d40001257983 */ /* 0x004ea80000300800 */
[----:B------:R1:W-:Y:S04]  /*8700*/  STL [R1+0xc8], R4 ;  /* 0x0000c80401007387 */ /* 0x0003e80000100800 */
[----:B---3--:R-:W3:Y:S04]  /*8710*/  LDL.LU R36, [R1+0xd8] ;  /* 0x0000d80001247983 */ /* 0x008ee80000300800 */
[----:B----4-:R-:W4:Y:S04]  /*8720*/  LDL.LU R35, [R1+0xdc] ;  /* 0x0000dc0001237983 */ /* 0x010f280000300800 */
        /* <DEDUP_REMOVED lines=12> */
[----:B------:R-:W-:-:S01]  /*87f0*/  FADD R39, R190, R39 ;  /* 0x00000027be277221 */ /* 0x000fc20000000000 */
[----:B------:R-:W-:-:S04]  /*8800*/  FADD R38, R191, R38 ;  /* 0x00000026bf267221 */ /* 0x000fc80000000000 */
[----:B------:R0:W-:Y:S01]  /*8810*/  STL [R1+0xcc], R39 ;  /* 0x0000cc2701007387 */ /* 0x0001e20000100800 */
[----:B--2---:R-:W-:-:S03]  /*8820*/  FADD R37, R192, R37 ;  /* 0x00000025c0257221 */ /* 0x004fc60000000000 */
[----:B------:R1:W-:Y:S01]  /*8830*/  STL [R1+0xd0], R38 ;  /* 0x0000d02601007387 */ /* 0x0003e20000100800 */
[----:B---3--:R-:W-:-:S03]  /*8840*/  FADD R36, R193, R36 ;  /* 0x00000024c1247221 */ /* 0x008fc60000000000 */
        /* <DEDUP_REMOVED lines=404> */
[----:B------:R-:W-:Y:S01]  /*a190*/  STL [R1+0x2ec], R39 ;  /* 0x0002ec2701007387 */ /* 0x000fe20000100800 */
[----:B--2---:R-:W-:-:S03]  /*a1a0*/  FADD R37, R40, R37 ;  /* 0x0000002528257221 */ /* 0x004fc60000000000 */
[----:B------:R-:W-:Y:S01]  /*a1b0*/  STL [R1+0x2f0], R38 ;  /* 0x0002f02601007387 */ /* 0x000fe20000100800 */
[----:B---3--:R-:W-:-:S03]  /*a1c0*/  FADD R36, R41, R36 ;  /* 0x0000002429247221 */ /* 0x008fc60000000000 */
[----:B------:R-:W-:Y:S01]  /*a1d0*/  STL [R1+0x2f4], R37 ;  /* 0x0002f42501007387 */ /* 0x000fe20000100800 */
[----:B----4-:R-:W-:-:S03]  /*a1e0*/  FADD R35, R42, R35 ;  /* 0x000000232a237221 */ /* 0x010fc60000000000 */
[----:B------:R-:W-:Y:S01]  /*a1f0*/  STL [R1+0x2f8], R36 ;  /* 0x0002f82401007387 */ /* 0x000fe20000100800 */
[----:B------:R-:W-:-:S03]  /*a200*/  FADD R34, R43, R34 ;  /* 0x000000222b227221 */ /* 0x000fc60000000000 */
        /* <DEDUP_REMOVED lines=18> */
[----:B------:R-:W-:Y:S04]  /*a330*/  STL [R1+0x320], R26 ;  /* 0x0003201a01007387 */ /* 0x000fe80000100800 */
[----:B------:R0:W-:Y:S04]  /*a340*/  STL [R1+0x324], R25 ;  /* 0x0003241901007387 */ /* 0x0001e80000100800 */
[----:B0-----:R-:W2:Y:S01]  /*a350*/  LDL.LU R25, [R1+0x330] ;  /* 0x0003300001197983 */ /* 0x001ea20000300800 */
[----:B------:R-:W-:-:S01]  /*a360*/  FADD R5, R53, R5 ;  /* 0x0000000535057221 */ /* 0x000fc20000000000 */
[----:B------:R-:W-:-:S02]  /*a370*/  FADD R4, R54, R4 ;  /* 0x0000000436047221 */ /* 0x000fc40000000000 */
[----:B------:R-:W3:Y:S04]  /*a380*/  LDL.LU R26, [R1+0x334] ;  /* 0x00033400011a7983 */ /* 0x000ee80000300800 */
[----:B------:R-:W-:Y:S04]  /*a390*/  STL [R1+0x328], R5 ;  /* 0x0003280501007387 */ /* 0x000fe80000100800 */
[----:B------:R-:W4:Y:S04]  /*a3a0*/  LDL.LU R27, [R1+0x338] ;  /* 0x00033800011b7983 */ /* 0x000f280000300800 */
        /* <DEDUP_REMOVED lines=14> */
[----:B------:R-:W4:Y:S01]  /*a490*/  LDL.LU R5, [R1+0x370] ;  /* 0x0003700001057983 */ /* 0x000f220000300800 */
[----:B--2---:R-:W-:-:S05]  /*a4a0*/  FADD R25, R55, R25 ;  /* 0x0000001937197221 */ /* 0x004fca0000000000 */
[----:B------:R0:W-:Y:S04]  /*a4b0*/  STL [R1+0x330], R25 ;  /* 0x0003301901007387 */ /* 0x0001e80000100800 */
[----:B0-----:R-:W4:Y:S01]  /*a4c0*/  LDL.LU R25, [R1+0x3d0] ;  /* 0x0003d00001197983 */ /* 0x001f220000300800 */
[----:B---3--:R-:W-:-:S05]  /*a4d0*/  FADD R26, R24, R26 ;  /* 0x0000001a181a7221 */ /* 0x008fca0000000000 */
[----:B------:R0:W-:Y:S04]  /*a4e0*/  STL [R1+0x334], R26 ;  /* 0x0003341a01007387 */ /* 0x0001e80000100800 */
[----:B0-----:R-:W2:Y:S01]  /*a4f0*/  LDL.LU R26, [R1+0x3cc] ;  /* 0x0003cc00011a7983 */ /* 0x001ea20000300800 */
[----:B----4-:R-:W-:-:S05]  /*a500*/  FADD R27, R25, R27 ;  /* 0x0000001b191b7221 */ /* 0x010fca0000000000 */
[----:B------:R0:W-:Y:S04]  /*a510*/  STL [R1+0x338], R27 ;  /* 0x0003381b01007387 */ /* 0x0001e80000100800 */
[----:B0-----:R-:W3:Y:S01]  /*a520*/  LDL.LU R27, [R1+0x3c8] ;  /* 0x0003c800011b7983 */ /* 0x001ee20000300800 */
[----:B--2---:R-:W-:-:S05]  /*a530*/  FADD R28, R26, R28 ;  /* 0x0000001c1a1c7221 */ /* 0x004fca0000000000 */
[----:B------:R0:W-:Y:S04]  /*a540*/  STL [R1+0x33c], R28 ;  /* 0x00033c1c01007387 */ /* 0x0001e80000100800 */
[----:B0-----:R-:W2:Y:S01]  /*a550*/  LDL.LU R28, [R1+0x3c4] ;  /* 0x0003c400011c7983 */ /* 0x001ea20000300800 */
[----:B---3--:R-:W-:-:S05]  /*a560*/  FADD R29, R27, R29 ;  /* 0x0000001d1b1d7221 */ /* 0x008fca0000000000 */
        /* <DEDUP_REMOVED lines=34> */
[----:B0-----:R0:W5:Y:S01]  /*a790*/  LDL.LU R4, [R1+0x394] ;  /* 0x0003940001047983 */ /* 0x0011620000300800 */
[----:B------:R-:W-:Y:S01]  /*a7a0*/  UMOV UR6, URZ ;  /* 0x0000003f00067c82 */ /* 0x000fe20008000000 */
[----:B---3--:R-:W-:-:S05]  /*a7b0*/  FADD R5, R5, R39 ;  /* 0x0000002705057221 */ /* 0x008fca0000000000 */
[----:B------:R0:W-:Y:S02]  /*a7c0*/  STL [R1+0x370], R5 ;  /* 0x0003700501007387 */ /* 0x0001e40000100800 */
.L_x_29:
[----:B------:R-:W-:Y:S05]  /*a7d0*/  @!P1 BRA `(.L_x_30) ;  /* 0x0000000000049947 */ /* 0x000fea0003800000 */
[----:B------:R-:W-:Y:S01]  /*a7e0*/  BPT.TRAP 0x1 ;  /* 0x000000040000795c */ /* 0x000fe20000300000 */
.L_x_30:
[----:B0-----:R-:W2:Y:S04]  /*a7f0*/  LDL R5, [R1+0x374] ;  /* 0x0003740001057983 */ /* 0x001ea80000100800 */
[----:B-----5:R0:W-:Y:S04]  /*a800*/  STL [R1+0x394], R0 ;  /* 0x0003940001007387 */ /* 0x0201e80000100800 */
[----:B0-----:R-:W3:Y:S01]  /*a810*/  LDL R0, [R1+0x378] ;  /* 0x0003780001007983 */ /* 0x001ee20000100800 */
[----:B--2---:R-:W-:Y:S01]  /*a820*/  ISETP.NE.AND P0, PT, R5, RZ, PT ;  /* 0x000000ff0500720c */ /* 0x004fe20003f05270 */
[----:B------:R-:W-:-:S12]  /*a830*/  IMAD.U32 R5, RZ, RZ, UR44 ;  /* 0x0000002cff057e24 */ /* 0x000fd8000f8e00ff */
[----:B------:R-:W-:-:S05]  /*a840*/  @P0 LEA R5, R5, UR9, 0x3 ;  /* 0x0000000905050c11 */ /* 0x000fca000f8e18ff */
[----:B------:R-:W-:-:S05]  /*a850*/  @P0 VIADD R5, R5, 0x40 ;  /* 0x0000004005050836 */ /* 0x000fca0000000000 */
[----:B---3--:R-:W-:Y:S02]  /*a860*/  @P0 PRMT R5, R0, 0x654, R5 ;  /* 0x0000065400050816 */ /* 0x008fe40000000005 */
[----:B------:R0:W5:Y:S01]  /*a870*/  LDL.LU R0, [R1+0x394] ;  /* 0x0003940001007983 */ /* 0x0001620000300800 */
[----:B------:R-:W-:Y:S01]  /*a880*/  UISETP.GT.U32.AND UP0, UPT, UR7, 0x1, UPT ;  /* 0x000000010700788c */ /* 0x000fe2000bf04070 */
[----:B------:R0:W-:Y:S05]  /*a890*/  @P0 SYNCS.ARRIVE.TRANS64.RED.A1T0 RZ, [R5+URZ], RZ ;  /* 0x000000ff05ff09a7 */ /* 0x0001ea000810043f */
[----:B------:R-:W-:-:S13]  /*a8a0*/  PLOP3.LUT P0, PT, PT, PT, UP0, 0x80, 0x0 ;  /* 0x000000000000781c */ /* 0x000fda0003f0f008 */
[----:B0-----:R-:W-:Y:S05]  /*a8b0*/  @P0 BRA `(.L_x_31) ;  /* 0x0000000000040947 */ /* 0x001fea0003800000 */
[----:B------:R-:W-:Y:S01]  /*a8c0*/  BPT.TRAP 0x1 ;  /* 0x000000040000795c */ /* 0x000fe20000300000 */
.L_x_31:
[----:B------:R-:W-:Y:S02]  /*a8d0*/  UISETP.GT.AND UP2, UPT, UR45, 0x1, UPT ;  /* 0x000000012d00788c */ /* 0x000fe4000bf44270 */
[----:B------:R-:W-:Y:S02]  /*a8e0*/  UIADD3 UR46, UR46, 0x1, URZ ;  /* 0x000000012e2e7890 */ /* 0x000fe4000fffe03f */
[----:B------:R-:W-:Y:S02]  /*a8f0*/  UIADD3 UR44, UR44, 0x1, URZ ;  /* 0x000000012c2c7890 */ /* 0x000fe4000fffe03f */
[----:B------:R-:W-:Y:S01]  /*a900*/  PLOP3.LUT P0, PT, PT, PT, UP2, 0x80, 0x0 ;  /* 0x000000000000781c */ /* 0x000fe20003f0f028 */
[----:B------:R-:W-:Y:S02]  /*a910*/  UISETP.NE.AND UP0, UPT, UR46, 0x8, UPT ;  /* 0x000000082e00788c */ /* 0x000fe4000bf05270 */
[----:B------:R-:W-:Y:S02]  /*a920*/  UISETP.NE.AND UP1, UPT, UR44, 0x8, UPT ;  /* 0x000000082c00788c */ /* 0x000fe4000bf25270 */
[----:B------:R-:W-:-:S02]  /*a930*/  USEL UR13, URZ, 0x1, UP0 ;  /* 0x000000013f0d7887 */ /* 0x000fc40008000000 */
[----:B------:R-:W-:Y:S02]  /*a940*/  UIADD3 UR45, UR45, -0x1, URZ ;  /* 0xffffffff2d2d7890 */ /* 0x000fe4000fffe03f */
[----:B------:R-:W-:Y:S02]  /*a950*/  USEL UR46, UR46, URZ, UP0 ;  /* 0x0000003f2e2e7287 */ /* 0x000fe40008000000 */
[----:B------:R-:W-:Y:S01]  /*a960*/  LOP3.LUT R4, R4, UR13, RZ, 0x3c, !PT ;  /* 0x0000000d04047c12 */ /* 0x000fe2000f8e3cff */
[----:B------:R-:W-:Y:S01]  /*a970*/  USEL UR44, UR44, URZ, UP1 ;  /* 0x0000003f2c2c7287 */ /* 0x000fe20008800000 */
[----:B------:R-:W-:Y:S01]  /*a980*/  UMOV UR13, 0x1 ;  /* 0x00000001000d7882 */ /* 0x000fe20000000000 */
[----:B------:R-:W-:Y:S10]  /*a990*/  @P0 BRA `(.L_x_32) ;  /* 0xffffffb8007c0947 */ /* 0x000ff4000383ffff */
.L_x_24:
[----:B------:R-:W-:-:S04]  /*a9a0*/  UISETP.NE.AND UP0, UPT, UR6, URZ, UPT ;  /* 0x0000003f0600728c */ /* 0x000fc8000bf05270 */
[----:B------:R-:W-:-:S06]  /*a9b0*/  USEL UR6, URZ, 0x1, !UP0 ;  /* 0x000000013f067887 */ /* 0x000fcc000c000000 */
[----:B------:R-:W-:-:S13]  /*a9c0*/  ISETP.NE.AND P0, PT, RZ, UR6, PT ;  /* 0x00000006ff007c0c */ /* 0x000fda000bf05270 */
[----:B------:R-:W-:Y:S05]  /*a9d0*/  @!P0 BRA `(.L_x_33) ;  /* 0x0000002800d88947 */ /* 0x000fea0003800000 */
[----:B------:R0:W-:Y:S04]  /*a9e0*/  STL [R1+0x408], R42 ;  /* 0x0004082a01007387 */ /* 0x0001e80000100800 */
[----:B0-----:R-:W2:Y:S04]  /*a9f0*/  LDL.LU R42, [R1+0x40] ;  /* 0x00004000012a7983 */ /* 0x001ea80000300800 */
[----:B------:R0:W-:Y:S04]  /*aa00*/  STL [R1+0x404], R43 ;  /* 0x0004042b01007387 */ /* 0x0001e80000100800 */
[----:B0-----:R-:W4:Y:S04]  /*aa10*/  LDL.LU R43, [R1+0x44] ;  /* 0x00004400012b7983 */ /* 0x001f280000300800 */
[----:B------:R0:W-:Y:S04]  /*aa20*/  STL [R1+0x400], R44 ;  /* 0x0004002c01007387 */ /* 0x0001e80000100800 */
[----:B0-----:R-:W3:Y:S04]  /*aa30*/  LDL.LU R44, [R1+0x48] ;  /* 0x00004800012c7983 */ /* 0x001ee80000300800 */
        /* <DEDUP_REMOVED lines=10> */
[----:B------:R-:W3:Y:S04]  /*aae0*/  LDL.LU R4, [R1+0x78] ;  /* 0x0000780001047983 */ /* 0x000ee80000300800 */
[----:B------:R-:W3:Y:S04]  /*aaf0*/  LDL.LU R5, [R1+0x7c] ;  /* 0x00007c0001057983 */ /* 0x000ee80000300800 */
[----:B------:R0:W-:Y:S04]  /*ab00*/  STL [R1+0x3e8], R50 ;  /* 0x0003e83201007387 */ /* 0x0001e80000100800 */
[----:B0-----:R-:W3:Y:S04]  /*ab10*/  LDL.LU R50, [R1] ;  /* 0x0000000001327983 */ /* 0x001ee80000300800 */
        /* <DEDUP_REMOVED lines=37> */
[----:B0-----:R-:W3:Y:S01]  /*ad70*/  LDL.LU R37, [R1+0x60] ;  /* 0x0000600001257983 */ /* 0x001ee20000300800 */
[----:B--2---:R-:W-:-:S03]  /*ad80*/  FADD R3, R42, R3 ;  /* 0x000000032a037221 */ /* 0x004fc60000000000 */
[----:B------:R0:W-:Y:S01]  /*ad90*/  STL [R1+0x398], R38 ;  /* 0x0003982601007387 */ /* 0x0001e20000100800 */
[----:B----4-:R-:W-:Y:S01]  /*ada0*/  FADD R2, R43, R2 ;  /* 0x000000022b027221 */ /* 0x010fe20000000000 */
[----:B---3-5:R-:W-:Y:S01]  /*adb0*/  FADD R0, R44, R0 ;  /* 0x000000002c007221 */ /* 0x028fe20000000000 */
[----:B------:R-:W-:Y:S01]  /*adc0*/  FADD R6, R45, R6 ;  /* 0x000000062d067221 */ /* 0x000fe20000000000 */
[----:B------:R-:W-:Y:S01]  /*add0*/  FADD R7, R46, R7 ;  /* 0x000000072e077221 */ /* 0x000fe20000000000 */
[----:B0-----:R-:W2:Y:S04]  /*ade0*/  LDL.LU R38, [R1+0x2c] ;  /* 0x00002c0001267983 */ /* 0x001ea80000300800 */
[----:B------:R0:W-:Y:S01]  /*adf0*/  STL [R1+0x394], R39 ;  /* 0x0003942701007387 */ /* 0x0001e20000100800 */
[----:B------:R-:W-:Y:S01]  /*ae00*/  FADD R8, R47, R8 ;  /* 0x000000082f087221 */ /* 0x000fe20000000000 */
[----:B------:R-:W-:Y:S01]  /*ae10*/  FADD R9, R48, R9 ;  /* 0x0000000930097221 */ /* 0x000fe20000000000 */
[----:B------:R-:W-:Y:S01]  /*ae20*/  FADD R10, R49, R10 ;  /* 0x0000000a310a7221 */ /* 0x000fe20000000000 */
[----:B0-----:R-:W3:Y:S04]  /*ae30*/  LDL.LU R39, [R1+0x28] ;  /* 0x0000280001277983 */ /* 0x001ee80000300800 */
[----:B------:R-:W4:Y:S04]  /*ae40*/  LDL.LU R42, [R1+0x408] ;  /* 0x00040800012a7983 */ /* 0x000f280000300800 */
[----:B------:R-:W4:Y:S04]  /*ae50*/  LDL.LU R43, [R1+0x404] ;  /* 0x00040400012b7983 */ /* 0x000f280000300800 */
[----:B------:R-:W4:Y:S04]  /*ae60*/  LDL.LU R44, [R1+0x400] ;  /* 0x00040000012c7983 */ /* 0x000f280000300800 */
[----:B------:R-:W4:Y:S04]  /*ae70*/  LDL.LU R45, [R1+0x3fc] ;  /* 0x0003fc00012d7983 */ /* 0x000f280000300800 */
[----:B------:R-:W4:Y:S04]  /*ae80*/  LDL.LU R46, [R1+0x3f8] ;  /* 0x0003f800012e7983 */ /* 0x000f280000300800 */
[----:B------:R-:W4:Y:S04]  /*ae90*/  LDL.LU R47, [R1+0x3f4] ;  /* 0x0003f400012f7983 */ /* 0x000f280000300800 */
[----:B------:R-:W4:Y:S04]  /*aea0*/  LDL.LU R48, [R1+0x3f0] ;  /* 0x0003f00001307983 */ /* 0x000f280000300800 */
[----:B------:R-:W4:Y:S01]  /*aeb0*/  LDL.LU R49, [R1+0x3ec] ;  /* 0x0003ec0001317983 */ /* 0x000f220000300800 */
[----:B------:R-:W-:Y:S01]  /*aec0*/  FADD R17, R4, R17 ;  /* 0x0000001104117221 */ /* 0x000fe20000000000 */
        /* <DEDUP_REMOVED lines=16> */
[----:B------:R-:W-:-:S02]  /*afd0*/  FADD R11, R37, R11 ;  /* 0x0000000b250b7221 */ /* 0x000fc40000000000 */
        /* <DEDUP_REMOVED lines=14> */
[----:B------:R-:W-:-:S03]  /*b0c0*/  FADD R226, R33, R226 ;  /* 0x000000e221e27221 */ /* 0x000fc60000000000 */
[----:B------:R-:W4:Y:S04]  /*b0d0*/  LDL.LU R24, [R1+0x3d0] ;  /* 0x0003d00001187983 */ /* 0x000f280000300800 */
[----:B------:R-:W4:Y:S04]  /*b0e0*/  LDL.LU R25, [R1+0x3cc] ;  /* 0x0003cc0001197983 */ /* 0x000f280000300800 */
[----:B------:R-:W4:Y:S01]  /*b0f0*/  LDL.LU R26, [R1+0x3c8] ;  /* 0x0003c800011a7983 */ /* 0x000f220000300800 */
[----:B------:R-:W-:-:S03]  /*b100*/  FADD R225, R34, R225 ;  /* 0x000000e122e17221 */ /* 0x000fc60000000000 */
[----:B------:R-:W4:Y:S01]  /*b110*/  LDL.LU R27, [R1+0x3c4] ;  /* 0x0003c400011b7983 */ /* 0x000f220000300800 */
[----:B------:R-:W-:Y:S01]  /*b120*/  FADD R224, R35, R224 ;  /* 0x000000e023e07221 */ /* 0x000fe20000000000 */
[----:B------:R-:W-:Y:S01]  /*b130*/  FADD R223, R36, R223 ;  /* 0x000000df24df7221 */ /* 0x000fe20000000000 */
[----:B--2---:R-:W-:Y:S01]  /*b140*/  FADD R222, R38, R222 ;  /* 0x000000de26de7221 */ /* 0x004fe20000000000 */
[----:B------:R-:W2:Y:S01]  /*b150*/  LDL.LU R33, [R1+0xa0] ;  /* 0x0000a00001217983 */ /* 0x000ea20000300800 */
[----:B---3--:R-:W-:-:S03]  /*b160*/  FADD R221, R39, R221 ;  /* 0x000000dd27dd7221 */ /* 0x008fc60000000000 */
[----:B------:R-:W3:Y:S04]  /*b170*/  LDL.LU R34, [R1+0xa4] ;  /* 0x0000a40001227983 */ /* 0x000ee80000300800 */
[----:B------:R-:W3:Y:S04]  /*b180*/  LDL.LU R35, [R1+0xa8] ;  /* 0x0000a80001237983 */ /* 0x000ee80000300800 */
[----:B------:R-:W3:Y:S01]  /*b190*/  LDL.LU R36, [R1+0xac] ;  /* 0x0000ac0001247983 */ /* 0x000ee20000300800 */
[----:B----4-:R-:W-:-:S05]  /*b1a0*/  FADD R37, R203, R37 ;  /* 0x00000025cb257221 */ /* 0x010fca0000000000 */
[----:B------:R0:W-:Y:S04]  /*b1b0*/  STL [R1+0x80], R37 ;  /* 0x0000802501007387 */ /* 0x0001e80000100800 */
[----:B0-----:R-:W4:Y:S04]  /*b1c0*/  LDL.LU R37, [R1+0xb0] ;  /* 0x0000b00001257983 */ /* 0x001f280000300800 */
[----:B------:R-:W4:Y:S01]  /*b1d0*/  LDL.LU R38, [R1+0xb4] ;  /* 0x0000b40001267983 */ /* 0x000f220000300800 */
[----:B------:R-:W-:Y:S01]  /*b1e0*/  FADD R4, R204, R4 ;  /* 0x00000004cc047221 */ /* 0x000fe20000000000 */
[----:B------:R-:W-:-:S02]  /*b1f0*/  FADD R5, R205, R5 ;  /* 0x00000005cd057221 */ /* 0x000fc40000000000 */
[----:B------:R-:W4:Y:S04]  /*b200*/  LDL.LU R39, [R1+0xb8] ;  /* 0x0000b80001277983 */ /* 0x000f280000300800 */
[----:B------:R0:W-:Y:S01]  /*b210*/  STL [R1+0x84], R4 ;  /* 0x0000840401007387 */ /* 0x0001e20000100800 */
[----:B------:R-:W-:-:S03]  /*b220*/  FADD R229, R202, R229 ;  /* 0x000000e5cae57221 */ /* 0x000fc60000000000 */
[----:B------:R-:W4:Y:S01]  /*b230*/  LDL.LU R205, [R1+0xe8] ;  /* 0x0000e80001cd7983 */ /* 0x000f220000300800 */
[----:B------:R-:W-:-:S03]  /*b240*/  FADD R228, R201, R228 ;  /* 0x000000e4c9e47221 */ /* 0x000fc60000000000 */
[----:B------:R-:W4:Y:S01]  /*b250*/  LDL.LU R204, [R1+0xec] ;  /* 0x0000ec0001cc7983 */ /* 0x000f220000300800 */
[----:B------:R-:W-:-:S03]  /*b260*/  FADD R28, R206, R28 ;  /* 0x0000001cce1c7221 */ /* 0x000fc60000000000 */
[----:B------:R1:W-:Y:S01]  /*b270*/  STL [R1+0x88], R5 ;  /* 0x0000880501007387 */ /* 0x0003e20000100800 */
[----:B------:R-:W-:-:S03]  /*b280*/  FADD R227, R200, R227 ;  /* 0x000000e3c8e37221 */ /* 0x000fc60000000000 */
[----:B------:R-:W4:Y:S01]  /*b290*/  LDL.LU R203, [R1+0xf0] ;  /* 0x0000f00001cb7983 */ /* 0x000f220000300800 */
[----:B------:R-:W-:-:S03]  /*b2a0*/  FADD R29, R207, R29 ;  /* 0x0000001dcf1d7221 */ /* 0x000fc60000000000 */
[----:B------:R-:W4:Y:S04]  /*b2b0*/  LDL.LU R202, [R1+0xf4] ;  /* 0x0000f40001ca7983 */ /* 0x000f280000300800 */
[----:B------:R-:W4:Y:S04]  /*b2c0*/  LDL.LU R201, [R1+0xf8] ;  /* 0x0000f80001c97983 */ /* 0x000f280000300800 */
[----:B------:R-:W4:Y:S01]  /*b2d0*/  LDL.LU R200, [R1+0xfc] ;  /* 0x0000fc0001c87983 */ /* 0x000f220000300800 */
[----:B------:R-:W-:-:S03]  /*b2e0*/  FADD R30, R208, R30 ;  /* 0x0000001ed01e7221 */ /* 0x000fc60000000000 */
[----:B0-----:R-:W4:Y:S04]  /*b2f0*/  LDL.LU R4, [R1+0x100] ;  /* 0x0001000001047983 */ /* 0x001f280000300800 */
[----:B-1----:R-:W4:Y:S04]  /*b300*/  LDL.LU R5, [R1+0x104] ;  /* 0x0001040001057983 */ /* 0x002f280000300800 */
[----:B------:R0:W-:Y:S01]  /*b310*/  STL [R1+0x8c], R28 ;  /* 0x00008c1c01007387 */ /* 0x0001e20000100800 */
[----:B------:R-:W-:Y:S01]  /*b320*/  FADD R31, R209, R31 ;  /* 0x0000001fd11f7221 */ /* 0x000fe20000000000 */
[----:B------:R-:W-:-:S02]  /*b330*/  FADD R32, R210, R32 ;  /* 0x00000020d2207221 */ /* 0x000fc40000000000 */
[----:B0-----:R-:W4:Y:S04]  /*b340*/  LDL.LU R28, [R1+0x3c0] ;  /* 0x0003c000011c7983 */ /* 0x001f280000300800 */
[----:B------:R-:W4:Y:S04]  /*b350*/  LDL.LU R206, [R1+0xe4] ;  /* 0x0000e40001ce7983 */ /* 0x000f280000300800 */
[----:B------:R0:W-:Y:S01]  /*b360*/  STL [R1+0x90], R29 ;  /* 0x0000901d01007387 */ /* 0x0001e20000100800 */
[----:B--2---:R-:W-:-:S03]  /*b370*/  FADD R33, R211, R33 ;  /* 0x00000021d3217221 */ /* 0x004fc60000000000 */
[----:B0-----:R-:W2:Y:S04]  /*b380*/  LDL.LU R29, [R1+0x3bc] ;  /* 0x0003bc00011d7983 */ /* 0x001ea80000300800 */
[----:B------:R-:W2:Y:S04]  /*b390*/  LDL.LU R207, [R1+0xe0] ;  /* 0x0000e00001cf7983 */ /* 0x000ea80000300800 */
[----:B------:R0:W-:Y:S01]  /*b3a0*/  STL [R1+0x94], R30 ;  /* 0x0000941e01007387 */ /* 0x0001e20000100800 */
[----:B---3--:R-:W-:-:S03]  /*b3b0*/  FADD R34, R212, R34 ;  /* 0x00000022d4227221 */ /* 0x008fc60000000000 */
[----:B0-----:R-:W3:Y:S04]  /*b3c0*/  LDL.LU R30, [R1+0x3b8] ;  /* 0x0003b800011e7983 */ /* 0x001ee80000300800 */
[----:B------:R-:W3:Y:S04]  /*b3d0*/  LDL.LU R208, [R1+0xdc] ;  /* 0x0000dc0001d07983 */ /* 0x000ee80000300800 */
[----:B------:R0:W-:Y:S01]  /*b3e0*/  STL [R1+0x98], R31 ;  /* 0x0000981f01007387 */ /* 0x0001e20000100800 */
[----:B------:R-:W-:-:S03]  /*b3f0*/  FADD R35, R213, R35 ;  /* 0x00000023d5237221 */ /* 0x000fc60000000000 */
[----:B0-----:R-:W3:Y:S04]  /*b400*/  LDL.LU R31, [R1+0x3b4] ;  /* 0x0003b400011f7983 */ /* 0x001ee80000300800 */
[----:B------:R-:W3:Y:S04]  /*b410*/  LDL.LU R209, [R1+0xd8] ;  /* 0x0000d80001d17983 */ /* 0x000ee80000300800 */
[----:B------:R0:W-:Y:S01]  /*b420*/  STL [R1+0x9c], R32 ;  /* 0x00009c2001007387 */ /* 0x0001e20000100800 */
[----:B------:R-:W-:-:S03]  /*b430*/  FADD R36, R214, R36 ;  /* 0x00000024d6247221 */ /* 0x000fc60000000000 */
[----:B0-----:R-:W3:Y:S04]  /*b440*/  LDL.LU R32, [R1+0x3b0] ;  /* 0x0003b00001207983 */ /* 0x001ee80000300800 */
[----:B------:R-:W3:Y:S04]  /*b450*/  LDL.LU R210, [R1+0xd4] ;  /* 0x0000d40001d27983 */ /* 0x000ee80000300800 */
[----:B------:R0:W-:Y:S04]  /*b460*/  STL [R1+0xa0], R33 ;  /* 0x0000a02101007387 */ /* 0x0001e80000100800 */
        /* <DEDUP_REMOVED lines=10> */
[----:B------:R-:W3:Y:S01]  /*b510*/  LDL.LU R214, [R1+0xc4] ;  /* 0x0000c40001d67983 */ /* 0x000ee20000300800 */
[----:B----4-:R-:W-:Y:S01]  /*b520*/  FADD R37, R215, R37 ;  /* 0x00000025d7257221 */ /* 0x010fe20000000000 */
[----:B------:R-:W-:-:S04]  /*b530*/  FADD R38, R184, R38 ;  /* 0x00000026b8267221 */ /* 0x000fc80000000000 */
[----:B------:R0:W-:Y:S04]  /*b540*/  STL [R1+0xb0], R37 ;  /* 0x0000b02501007387 */ /* 0x0001e80000100800 */
[----:B0-----:R-:W4:Y:S04]  /*b550*/  LDL.LU R37, [R1+0x39c] ;  /* 0x00039c0001257983 */ /* 0x001f280000300800 */
[----:B------:R-:W4:Y:S04]  /*b560*/  LDL.LU R215, [R1+0xc0] ;  /* 0x0000c00001d77983 */ /* 0x000f280000300800 */
[----:B------:R0:W-:Y:S04]  /*b570*/  STL [R1+0xb4], R38 ;  /* 0x0000b42601007387 */ /* 0x0001e80000100800 */
[----:B0-----:R-:W4:Y:S04]  /*b580*/  LDL.LU R38, [R1+0x398] ;  /* 0x0003980001267983 */ /* 0x001f280000300800 */
[----:B------:R-:W4:Y:S01]  /*b590*/  LDL.LU R184, [R1+0xbc] ;  /* 0x0000bc0001b87983 */ /* 0x000f220000300800 */
[----:B------:R-:W-:-:S05]  /*b5a0*/  FADD R39, R185, R39 ;  /* 0x00000027b9277221 */ /* 0x000fca0000000000 */
[----:B------:R0:W-:Y:S01]  /*b5b0*/  STL [R1+0xb8], R39 ;  /* 0x0000b82701007387 */ /* 0x0001e20000100800 */
[----:B------:R-:W-:Y:S01]  /*b5c0*/  FADD R205, R197, R205 ;  /* 0x000000cdc5cd7221 */ /* 0x000fe20000000000 */
[----:B------:R-:W-:Y:S02]  /*b5d0*/  FADD R204, R198, R204 ;  /* 0x000000ccc6cc7221 */ /* 0x000fe40000000000 */
[----:B0-----:R-:W4:Y:S01]  /*b5e0*/  LDL.LU R39, [R1+0x394] ;  /* 0x0003940001277983 */ /* 0x001f220000300800 */
[----:B------:R-:W-:Y:S01]  /*b5f0*/  FADD R203, R199, R203 ;  /* 0x000000cbc7cb7221 */ /* 0x000fe20000000000 */
[----:B------:R-:W-:Y:S01]  /*b600*/  FADD R202, R168, R202 ;  /* 0x000000caa8ca7221 */ /* 0x000fe20000000000 */
[----:B------:R-:W-:Y:S01]  /*b610*/  FADD R201, R169, R201 ;  /* 0x000000c9a9c97221 */ /* 0x000fe20000000000 */
[----:B------:R-:W-:Y:S01]  /*b620*/  FADD R200, R170, R200 ;  /* 0x000000c8aac87221 */ /* 0x000fe20000000000 */
[----:B------:R-:W-:Y:S01]  /*b630*/  FADD R206, R196, R206 ;  /* 0x000000cec4ce7221 */ /* 0x000fe20000000000 */
[----:B------:R-:W-:Y:S01]  /*b640*/  FADD R4, R171, R4 ;  /* 0x00000004ab047221 */ /* 0x000fe20000000000 */
[----:B------:R-:W-:Y:S01]  /*b650*/  FADD R5, R172, R5 ;  /* 0x00000005ac057221 */ /* 0x000fe20000000000 */
[----:B--2---:R-:W-:Y:S01]  /*b660*/  FADD R207, R195, R207 ;  /* 0x000000cfc3cf7221 */ /* 0x004fe20000000000 */
[----:B---3--:R-:W-:Y:S01]  /*b670*/  FADD R208, R194, R208 ;  /* 0x000000d0c2d07221 */ /* 0x008fe20000000000 */
[----:B------:R-:W-:Y:S01]  /*b680*/  FADD R209, R193, R209 ;  /* 0x000000d1c1d17221 */ /* 0x000fe20000000000 */
[----:B------:R-:W-:Y:S01]  /*b690*/  FADD R210, R192, R210 ;  /* 0x000000d2c0d27221 */ /* 0x000fe20000000000 */
[----:B------:R-:W-:Y:S01]  /*b6a0*/  FADD R211, R191, R211 ;  /* 0x000000d3bfd37221 */ /* 0x000fe20000000000 */
[----:B------:R-:W-:Y:S01]  /*b6b0*/  FADD R212, R190, R212 ;  /* 0x000000d4bed47221 */ /* 0x000fe20000000000 */
[----:B------:R-:W-:Y:S01]  /*b6c0*/  FADD R213, R189, R213 ;  /* 0x000000d5bdd57221 */ /* 0x000fe20000000000 */
[----:B------:R-:W-:Y:S01]  /*b6d0*/  FADD R214, R188, R214 ;  /* 0x000000d6bcd67221 */ /* 0x000fe20000000000 */
[----:B----4-:R-:W-:Y:S01]  /*b6e0*/  FADD R215, R187, R215 ;  /* 0x000000d7bbd77221 */ /* 0x010fe20000000000 */
[----:B------:R-:W-:-:S05]  /*b6f0*/  FADD R184, R186, R184 ;  /* 0x000000b8bab87221 */ /* 0x000fca0000000000 */
[----:B------:R0:W-:Y:S04]  /*b700*/  STL [R1+0xbc], R184 ;  /* 0x0000bcb801007387 */ /* 0x0001e80000100800 */
        /* <DEDUP_REMOVED lines=15> */
[----:B------:R-:W4:Y:S04]  /*b800*/  LDL.LU R196, [R1+0x108] ;  /* 0x0001080001c47983 */ /* 0x000f280000300800 */
[----:B------:R4:W-:Y:S04]  /*b810*/  STL [R1+0xfc], R200 ;  /* 0x0000fcc801007387 */ /* 0x0009e80000100800 */
[----:B------:R-:W4:Y:S04]  /*b820*/  LDL.LU R195, [R1+0x10c] ;  /* 0x00010c0001c37983 */ /* 0x000f280000300800 */
[----:B------:R4:W-:Y:S04]  /*b830*/  STL [R1+0x100], R4 ;  /* 0x0001000401007387 */ /* 0x0009e80000100800 */
        /* <DEDUP_REMOVED lines=13> */
[----:B--2---:R-:W2:Y:S04]  /*b910*/  LDL.LU R214, [R1+0x140] ;  /* 0x0001400001d67983 */ /* 0x004ea80000300800 */
        /* <DEDUP_REMOVED lines=17> */
[----:B------:R-:W-:-:S04]  /*ba30*/  FADD R195, R174, R195 ;  /* 0x000000c3aec37221 */ /* 0x000fc80000000000 */
        /* <DEDUP_REMOVED lines=427> */
[----:B------:R-:W-:Y:S01]  /*d4f0*/  FADD R4, R38, R4 ;  /* 0x0000000426047221 */ /* 0x000fe20000000000 */
[----:B------:R-:W-:-:S05]  /*d500*/  FADD R5, R5, R39 ;  /* 0x0000002705057221 */ /* 0x000fca0000000000 */
[----:B------:R0:W-:Y:S04]  /*d510*/  STL [R1+0x370], R5 ;  /* 0x0003700501007387 */ /* 0x0001e80000100800 */
[----:B------:R0:W-:Y:S04]  /*d520*/  STL [R1+0x368], R200 ;  /* 0x000368c801007387 */ /* 0x0001e80000100800 */
[----:B------:R0:W-:Y:S02]  /*d530*/  STL [R1+0x36c], R4 ;  /* 0x00036c0401007387 */ /* 0x0001e40000100800 */
.L_x_33:
[----:B0-----:R-:W0:Y:S02]  /*d540*/  LDC R4, c[0x0][0x28c] ;  /* 0x0000a300ff047b82 */ /* 0x001e240000000800 */
[----:B0-----:R-:W-:-:S13]  /*d550*/  ISETP.GE.AND P0, PT, R4, 0x1, PT ;  /* 0x000000010400780c */ /* 0x001fda0003f06270 */
[----:B------:R-:W-:Y:S05]  /*d560*/  @!P0 BRA `(.L_x_34) ;  /* 0x0000000000588947 */ /* 0x000fea0003800000 */
[----:B------:R-:W-:-:S06]  /*d570*/  UISETP.NE.AND UP0, UPT, UR8, 0x3, UPT ;  /* 0x000000030800788c */ /* 0x000fcc000bf05270 */
[----:B------:R-:W-:-:S13]  /*d580*/  PLOP3.LUT P0, PT, PT, PT, UP0, 0x80, 0x0 ;  /* 0x000000000000781c */ /* 0x000fda0003f0f008 */
[----:B------:R-:W-:Y:S05]  /*d590*/  @!P0 BRA `(.L_x_35) ;  /* 0x0000000000048947 */ /* 0x000fea0003800000 */
[----:B------:R-:W-:Y:S01]  /*d5a0*/  BPT.TRAP 0x1 ;  /* 0x000000040000795c */ /* 0x000fe20000300000 */
.L_x_35:
[----:B------:R-:W2:Y:S04]  /*d5b0*/  LDL R4, [R1+0x374] ;  /* 0x0003740001047983 */ /* 0x000ea80000100800 */
[----:B------:R-:W4:Y:S01]  /*d5c0*/  LDL R24, [R1+0x378] ;  /* 0x0003780001187983 */ /* 0x000f220000100800 */
[----:B------:R-:W-:Y:S01]  /*d5d0*/  UISETP.LT.AND UP1, UPT, UR11, 0x1, UPT ;  /* 0x000000010b00788c */ /* 0x000fe2000bf21270 */
[----:B--2---:R-:W-:Y:S01]  /*d5e0*/  ISETP.NE.AND P0, PT, R4, RZ, PT ;  /* 0x000000ff0400720c */ /* 0x004fe20003f05270 */
[----:B------:R-:W-:-:S12]  /*d5f0*/  IMAD.U32 R4, RZ, RZ, UR9 ;  /* 0x00000009ff047e24 */ /* 0x000fd8000f8e00ff */
[----:B------:R-:W-:-:S05]  /*d600*/  VOTEU.ANY UP0, P0 ;  /* 0x00000000003f7886 */ /* 0x000fca0000000100 */
[----:B------:R-:W-:-:S04]  /*d610*/  @UP0 USEL UR6, UR11, 0x1, UP1 ;  /* 0x000000010b060887 */ /* 0x000fc80008800000 */
[----:B------:R-:W-:Y:S02]  /*d620*/  @UP0 UIADD3 UR6, UR5, UR11, -UR6 ;  /* 0x0000000b05060290 */ /* 0x000fe4000fffe806 */
[----:B------:R-:W-:-:S04]  /*d630*/  UISETP.GT.U32.AND UP0, UPT, UR7, 0x1, UPT ;  /* 0x000000010700788c */ /* 0x000fc8000bf04070 */
[----:B------:R-:W-:-:S04]  /*d640*/  IMAD.U32 R5, RZ, RZ, UR6 ;  /* 0x00000006ff057e24 */ /* 0x000fc8000f8e00ff */
[----:B------:R-:W-:-:S05]  /*d650*/  @P0 IMAD.SHL.U32 R5, R5, 0x8, RZ ;  /* 0x0000000805050824 */ /* 0x000fca00078e00ff */
[----:B------:R-:W-:-:S04]  /*d660*/  @P0 LOP3.LUT R5, R5, 0x38, RZ, 0xc0, !PT ;  /* 0x0000003805050812 */ /* 0x000fc800078ec0ff */
[----:B------:R-:W-:-:S04]  /*d670*/  @P0 IADD3 R4, R4, 0x40, R5 ;  /* 0x0000004004040810 */ /* 0x000fc80007ffe005 */
[----:B----4-:R-:W-:-:S04]  /*d680*/  @P0 PRMT R4, R24, 0x654, R4 ;  /* 0x0000065418040816 */ /* 0x010fc80000000004 */
[----:B------:R0:W-:Y:S01]  /*d690*/  @P0 SYNCS.ARRIVE.TRANS64.RED.A1T0 RZ, [R4+URZ], RZ ;  /* 0x000000ff04ff09a7 */ /* 0x0001e2000810043f */
[----:B------:R-:W-:-:S13]  /*d6a0*/  PLOP3.LUT P0, PT, PT, PT, UP0, 0x80, 0x0 ;  /* 0x000000000000781c */ /* 0x000fda0003f0f008 */
[----:B0-----:R-:W-:Y:S05]  /*d6b0*/  @P0 BRA `(.L_x_34) ;  /* 0x0000000000040947 */ /* 0x001fea0003800000 */
[----:B------:R-:W-:Y:S01]  /*d6c0*/  BPT.TRAP 0x1 ;  /* 0x000000040000795c */ /* 0x000fe20000300000 */
.L_x_34:
[----:B------:R-:W2:Y:S01]  /*d6d0*/  LDL.LU R5, [R1+0x384] ;  /* 0x0003840001057983 */ /* 0x000ea20000300800 */
[----:B------:R-:W0:Y:S01]  /*d6e0*/  LDC R4, c[0x0][0x288] ;  /* 0x0000a200ff047b82 */ /* 0x000e220000000800 */
[----:B------:R-:W-:Y:S02]  /*d6f0*/  ULDC UR6, c[0x0][0x284] ;  /* 0x0000a10000067ab9 */ /* 0x000fe40000000800 */
[----:B------:R-:W4:Y:S01]  /*d700*/  LDL.LU R24, [R1+0x388] ;  /* 0x0003880001187983 */ /* 0x000f220000300800 */
[----:B------:R-:W1:Y:S02]  /*d710*/  S2R R25, SR_TID.X ;  /* 0x0000000000197919 */ /* 0x000e640000002100 */
[----:B-1----:R-:W-:Y:S02]  /*d720*/  SHF.R.U32.HI R33, RZ, 0x7, R25 ;  /* 0x00000007ff217819 */ /* 0x002fe40000011619 */
[----:B------:R-:W-:Y:S02]  /*d730*/  LOP3.LUT R32, R25, 0x3, RZ, 0xc0, !PT ;  /* 0x0000000319207812 */ /* 0x000fe400078ec0ff */
[----:B------:R-:W-:-:S03]  /*d740*/  LOP3.LUT R33, R33, 0x1, RZ, 0xc0, !PT ;  /* 0x0000000121217812 */ /* 0x000fc600078ec0ff */
[----:B0-----:R-:W-:Y:S02]  /*d750*/  IMAD R32, R32, -0x2, R4 ;  /* 0xfffffffe20207824 */ /* 0x001fe400078e0204 */
[----:B------:R-:W-:Y:S02]  /*d760*/  IMAD.SHL.U32 R34, R33, 0x40, RZ ;  /* 0x0000004021227824 */ /* 0x000fe400078e00ff */
[----:B------:R-:W-:Y:S02]  /*d770*/  IMAD.SHL.U32 R31, R25, 0x2, RZ ;  /* 0x00000002191f7824 */ /* 0x000fe400078e00ff */
[----:B------:R-:W-:Y:S02]  /*d780*/  IMAD.MOV.U32 R35, RZ, RZ, RZ ;  /* 0x000000ffff237224 */ /* 0x000fe400078e00ff */
[----:B------:R-:W-:Y:S02]  /*d790*/  IMAD.MOV.U32 R39, RZ, RZ, -0x1 ;  /* 0xffffffffff277424 */ /* 0x000fe400078e00ff */
[----:B--2---:R-:W-:Y:S01]  /*d7a0*/  IMAD R30, R5, 0xe0, RZ ;  /* 0x000000e0051e7824 */ /* 0x004fe200078e02ff */
[----:B------:R-:W-:-:S04]  /*d7b0*/  SHF.R.U32.HI R5, RZ, 0x2, R25 ;  /* 0x00000002ff057819 */ /* 0x000fc80000011619 */
[----:B------:R-:W-:Y:S02]  /*d7c0*/  ISETP.GE.AND P0, PT, R30, R4, PT ;  /* 0x000000041e00720c */ /* 0x000fe40003f06270 */
[----:B------:R-:W-:Y:S02]  /*d7d0*/  LOP3.LUT R5, R5, 0x7, RZ, 0xc0, !PT ;  /* 0x0000000705057812 */ /* 0x000fe400078ec0ff */
[----:B------:R-:W-:Y:S02]  /*d7e0*/  LOP3.LUT R4, R25, 0x60, RZ, 0xc0, !PT ;  /* 0x0000006019047812 */ /* 0x000fe400078ec0ff */
[----:B------:R-:W-:Y:S02]  /*d7f0*/  LOP3.LUT R34, R34, 0x40, R5, 0xe2, !PT ;  /* 0x0000004022227812 */ /* 0x000fe400078ee205 */
[----:B------:R-:W-:-:S04]  /*d800*/  SHF.R.U32.HI R4, RZ, 0x1, R4 ;  /* 0x00000001ff047819 */ /* 0x000fc80000011604 */
[-C--:B------:R-:W-:Y:S02]  /*d810*/  LOP3.LUT R34, R34, R4.reuse, RZ, 0xfc, !PT ;  /* 0x0000000422227212 */ /* 0x080fe400078efcff */
[----:B------:R-:W-:-:S05]  /*d820*/  IADD3 R4, RZ, -R4, -R5 ;  /* 0x80000004ff047210 */ /* 0x000fca0007ffe805 */
[----:B------:R-:W-:Y:S02]  /*d830*/  IMAD R33, R33, -0x40, R4 ;  /* 0xffffffc021217824 */ /* 0x000fe400078e0204 */
[----:B----4-:R-:W-:-:S05]  /*d840*/  IMAD R4, R24, 0xc0, RZ ;  /* 0x000000c018047824 */ /* 0x010fca00078e02ff */
[C---:B------:R-:W-:Y:S02]  /*d850*/  ISETP.GE.OR P0, PT, R4.reuse, UR6, P0 ;  /* 0x0000000604007c0c */ /* 0x040fe40008706670 */
[----:B------:R-:W-:Y:S01]  /*d860*/  IADD3 R33, -R4, UR6, R33 ;  /* 0x0000000604217c10 */ /* 0x000fe2000fffe121 */
[----:B------:R-:W-:Y:S01]  /*d870*/  IMAD.IADD R32, R32, 0x1, -R30 ;  /* 0x0000000120207824 */ /* 0x000fe200078e0a1e */
[----:B------:R-:W-:Y:S01]  /*d880*/  LOP3.LUT R30, R30, 0x6, R31, 0xf8, !PT ;  /* 0x000000061e1e7812 */ /* 0x000fe200078ef81f */
[----:B------:R-:W-:-:S08]  /*d890*/  IMAD.WIDE R34, R24, 0xc0, R34 ;  /* 0x000000c018227825 */ /* 0x000fd000078e0222 */
[----:B------:R-:W-:Y:S05]  /*d8a0*/  @P0 BRA `(.L_x_36) ;  /* 0x0000010800940947 */ /* 0x000fea0003800000 */
[----:B------:R-:W0:Y:S01]  /*d8b0*/  LDC.64 R26, c[0x0][0x5c8] ;  /* 0x00017200ff1a7b82 */ /* 0x000e220000000a00 */
[----:B------:R-:W-:Y:S01]  /*d8c0*/  USHF.R.S32.HI UR9, URZ, 0x1f, UR42 ;  /* 0x0000001f3f097899 */ /* 0x000fe2000801142a */
[--C-:B------:R-:W-:Y:S01]  /*d8d0*/  SHF.R.S32.HI R31, RZ, 0x1f, R30.reuse ;  /* 0x0000001fff1f7819 */ /* 0x100fe2000001141e */
[----:B------:R-:W-:Y:S01]  /*d8e0*/  ULDC.64 UR12, c[0x0][0x5d0] ;  /* 0x00017400000c7ab9 */ /* 0x000fe20000000a00 */
[----:B------:R-:W-:Y:S01]  /*d8f0*/  BSSY B0, `(.L_x_36) ;  /* 0x00010a0000007945 */ /* 0x000fe20003800000 */
[----:B------:R-:W-:Y:S02]  /*d900*/  UIMAD UR6, UR9, UR12, URZ ;  /* 0x0000000c090672a4 */ /* 0x000fe4000f8e023f */
[----:B------:R-:W-:Y:S02]  /*d910*/  IMAD.U32 R24, RZ, RZ, UR12 ;  /* 0x0000000cff187e24 */ /* 0x000fe4000f8e00ff */
[----:B------:R-:W-:Y:S02]  /*d920*/  UIMAD UR6, UR42, UR13, UR6 ;  /* 0x0000000d2a0672a4 */ /* 0x000fe4000f8e0206 */
[----:B------:R-:W-:Y:S01]  /*d930*/  IMAD.WIDE.U32 R24, R24, UR42, R30 ;  /* 0x0000002a18187c25 */ /* 0x000fe2000f8e001e */
[----:B------:R-:W-:-:S03]  /*d940*/  ULDC.64 UR12, c[0x0][0x5c0] ;  /* 0x00017000000c7ab9 */ /* 0x000fc60000000a00 */
[----:B------:R-:W-:Y:S02]  /*d950*/  VIADD R25, R25, UR6 ;  /* 0x0000000619197c36 */ /* 0x000fe40008000000 */
[-C--:B0-----:R-:W-:Y:S01]  /*d960*/  IMAD R4, R35, R26.reuse, RZ ;  /* 0x0000001a23047224 */ /* 0x081fe200078e02ff */
[----:B------:R-:W-:Y:S01]  /*d970*/  SHF.L.U64.HI R36, R26, 0x3, R27 ;  /* 0x000000031a247819 */ /* 0x000fe2000001021b */
[----:B------:R-:W-:-:S04]  /*d980*/  IMAD.WIDE.U32 R24, R34, R26, R24 ;  /* 0x0000001a22187225 */ /* 0x000fc800078e0018 */
[----:B------:R-:W-:Y:S01]  /*d990*/  IMAD R4, R34, R27, R4 ;  /* 0x0000001b22047224 */ /* 0x000fe200078e0204 */
[C---:B------:R-:W-:Y:S01]  /*d9a0*/  LEA R28, P2, R26.reuse, R24, 0x7 ;  /* 0x000000181a1c7211 */ /* 0x040fe200078438ff */
[----:B------:R-:W-:Y:S02]  /*d9b0*/  IMAD.SHL.U32 R5, R26, 0x8, RZ ;  /* 0x000000081a057824 */ /* 0x000fe400078e00ff */
[----:B------:R-:W-:Y:S01]  /*d9c0*/  IMAD.IADD R25, R25, 0x1, R4 ;  /* 0x0000000119197824 */ /* 0x000fe200078e0204 */
[C---:B------:R-:W-:Y:S02]  /*d9d0*/  IADD3 R4, P5, R24.reuse, UR12, RZ ;  /* 0x0000000c18047c10 */ /* 0x040fe4000ffbe0ff */
[----:B------:R-:W-:Y:S02]  /*d9e0*/  IADD3 R24, P0, P1, R24, UR12, R5 ;  /* 0x0000000c18187c10 */ /* 0x000fe4000f91e005 */
[----:B------:R-:W-:Y:S02]  /*d9f0*/  LEA.HI.X R29, R26, R25, R27, 0x7, P2 ;  /* 0x000000191a1d7211 */ /* 0x000fe400010f3c1b */
[----:B------:R-:W-:-:S02]  /*da00*/  IADD3 R26, P2, P3, R28, UR12, R5 ;  /* 0x0000000c1c1a7c10 */ /* 0x000fc4000fb5e005 */
[----:B------:R-:W-:Y:S02]  /*da10*/  IADD3.X R5, R25, UR13, RZ, P5, !PT ;  /* 0x0000000d19057c10 */ /* 0x000fe4000affe4ff */
[----:B------:R-:W-:Y:S02]  /*da20*/  FSETP.NEU.AND P5, PT, RZ, UR40, PT ;  /* 0x00000028ff007c0b */ /* 0x000fe4000bfad000 */
[----:B------:R-:W-:Y:S02]  /*da30*/  IADD3 R28, P6, R28, UR12, RZ ;  /* 0x0000000c1c1c7c10 */ /* 0x000fe4000ffde0ff */
[--C-:B------:R-:W-:Y:S02]  /*da40*/  IADD3.X R27, R29, UR13, R36.reuse, P2, P3 ;  /* 0x0000000d1d1b7c10 */ /* 0x100fe400097e6424 */
[----:B------:R-:W-:Y:S02]  /*da50*/  IADD3.X R25, R25, UR13, R36, P0, P1 ;  /* 0x0000000d19197c10 */ /* 0x000fe400087e2424 */
[----:B------:R-:W-:-:S05]  /*da60*/  IADD3.X R29, R29, UR13, RZ, P6, !PT ;  /* 0x0000000d1d1d7c10 */ /* 0x000fca000b7fe4ff */
[----:B------:R-:W-:Y:S05]  /*da70*/  @!P5 BRA `(.L_x_37) ;  /* 0x000000c40018d947 */ /* 0x000fea0003800000 */
[----:B------:R-:W-:Y:S01]  /*da80*/  ULDC.64 UR12, c[0x0][0x5b8] ;  /* 0x00016e00000c7ab9 */ /* 0x000fe20000000a00 */
[----:B------:R-:W-:Y:S01]  /*da90*/  ULDC.64 UR14, c[0x0][0x5a8] ;  /* 0x00016a00000e7ab9 */ /* 0x000fe20000000a00 */
[----:B------:R-:W-:Y:S02]  /*daa0*/  UIMAD UR6, UR9, UR12, URZ ;  /* 0x0000000c090672a4 */ /* 0x000fe4000f8e023f */
[----:B------:R-:W-:Y:S01]  /*dab0*/  IMAD.U32 R36, RZ, RZ, UR12 ;  /* 0x0000000cff247e24 */ /* 0x000fe2000f8e00ff */
[----:B------:R-:W-:Y:S01]  /*dac0*/  ISETP.GE.AND P3, PT, R33, 0x1, PT ;  /* 0x000000012100780c */ /* 0x000fe20003f66270 */
[----:B------:R-:W-:Y:S01]  /*dad0*/  BSSY B1, `(.L_x_38) ;  /* 0x000000f000017945 */ /* 0x000fe20003800000 */
[----:B------:R-:W-:Y:S02]  /*dae0*/  UIMAD UR6, UR42, UR13, UR6 ;  /* 0x0000000d2a0672a4 */ /* 0x000fe4000f8e0206 */
[----:B------:R-:W-:Y:S01]  /*daf0*/  IMAD.WIDE.U32 R30, R36, UR42, R30 ;  /* 0x0000002a241e7c25 */ /* 0x000fe2000f8e001e */
[----:B------:R-:W-:-:S03]  /*db00*/  ULDC.64 UR12, c[0x0][0x5b0] ;  /* 0x00016c00000c7ab9 */ /* 0x000fc60000000a00 */
[----:B------:R-:W-:Y:S02]  /*db10*/  IMAD.MOV.U32 R36, RZ, RZ, R30 ;  /* 0x000000ffff247224 */ /* 0x000fe400078e001e */
[----:B------:R-:W-:Y:S02]  /*db20*/  VIADD R37, R31, UR6 ;  /* 0x000000061f257c36 */ /* 0x000fe40008000000 */
[----:B------:R-:W-:Y:S02]  /*db30*/  IMAD R38, R35, UR12, RZ ;  /* 0x0000000c23267c24 */ /* 0x000fe4000f8e02ff */
[----:B------:R-:W-:-:S04]  /*db40*/  IMAD.WIDE.U32 R30, R34, UR12, R36 ;  /* 0x0000000c221e7c25 */ /* 0x000fc8000f8e0024 */
[----:B------:R-:W-:Y:S01]  /*db50*/  IMAD R38, R34, UR13, R38 ;  /* 0x0000000d22267c24 */ /* 0x000fe2000f8e0226 */
[----:B------:R-:W-:-:S04]  /*db60*/  IADD3 R30, P0, R30, UR14, RZ ;  /* 0x0000000e1e1e7c10 */ /* 0x000fc8000ff1e0ff */
[--C-:B------:R-:W-:Y:S02]  /*db70*/  IADD3.X R31, R31, UR15, R38.reuse, P0, !PT ;  /* 0x0000000f1f1f7c10 */ /* 0x100fe400087fe426 */
[----:B------:R-:W-:Y:S02]  /*db80*/  ISETP.LT.OR P0, PT, R32, 0x1, !P3 ;  /* 0x000000012000780c */ /* 0x000fe40005f01670 */
[----:B------:R-:W-:-:S11]  /*db90*/  PRMT R38, RZ, 0x7610, R38 ;  /* 0x00007610ff267816 */ /* 0x000fd60000000026 */
[----:B------:R-:W-:Y:S05]  /*dba0*/  @P0 BRA `(.L_x_39) ;  /* 0x0000000000040947 */ /* 0x000fea0003800000 */
[----:B------:R0:W5:Y:S02]  /*dbb0*/  LDG.E.U8 R38, desc[UR48][R30.64] ;  /* 0x000000301e267981 */ /* 0x000164000c1e1100 */
.L_x_39:
[----:B------:R-:W-:Y:S05]  /*dbc0*/  BSYNC B1 ;  /* 0x0000000000017941 */ /* 0x000fea0003800000 */
.L_x_38:
[----:B-----5:R-:W-:Y:S01]  /*dbd0*/  LOP3.LUT R38, R38, 0xff, RZ, 0xc0, !PT ;  /* 0x000000ff26267812 */ /* 0x020fe200078ec0ff */
[----:B------:R-:W-:Y:S03]  /*dbe0*/  BSSY B1, `(.L_x_40) ;  /* 0x000000b000017945 */ /* 0x000fe60003800000 */
[----:B------:R-:W-:-:S05]  /*dbf0*/  F2FP.F16.E4M3.UNPACK_B R38, R38 ;  /* 0x00000026ff26723e */ /* 0x000fca00020006ff */
[----:B------:R-:W-:-:S05]  /*dc00*/  HADD2.F32 R38, -RZ, R38.H0_H0 ;  /* 0x20000026ff267230 */ /* 0x000fca0000004100 */
[----:B------:R-:W-:-:S04]  /*dc10*/  FMUL R38, R38, UR40 ;  /* 0x0000002826267c20 */ /* 0x000fc80008400000 */
[----:B------:R-:W-:-:S05]  /*dc20*/  FFMA R3, R3, UR41, R38 ;  /* 0x0000002903037c23 */ /* 0x000fca0008000026 */
[----:B------:R-:W-:-:S05]  /*dc30*/  F2FP.SATFINITE.E4M3.F32.PACK_AB_MERGE_C R3, RZ, R3, RZ ;  /* 0x00000003ff03723e */ /* 0x000fca00048070ff */
[----:B------:R1:W-:Y:S01]  /*dc40*/  @!P0 STG.E.U8 desc[UR48][R4.64], R3 ;  /* 0x0000000304008986 */ /* 0x0003e2000c101130 */
[----:B------:R-:W-:Y:S02]  /*dc50*/  ISETP.LT.OR P0, PT, R32, 0x2, !P3 ;  /* 0x000000022000780c */ /* 0x000fe40005f01670 */
[----:B-1----:R-:W-:-:S11]  /*dc60*/  PRMT R3, RZ, 0x7610, R3 ;  /* 0x00007610ff037816 */ /* 0x002fd60000000003 */
[----:B------:R-:W-:Y:S05]  /*dc70*/  @P0 BRA `(.L_x_41) ;  /* 0x0000000000040947 */ /* 0x000fea0003800000 */
[----:B------:R1:W5:Y:S02]  /*dc80*/  LDG.E.U8 R3, desc[UR48][R30.64+0x1] ;  /* 0x000001301e037981 */ /* 0x000364000c1e1100 */
.L_x_41:
[----:B------:R-:W-:Y:S05]  /*dc90*/  BSYNC B1 ;  /* 0x0000000000017941 */ /* 0x000fea0003800000 */
.L_x_40:
[----:B-----5:R-:W-:Y:S01]  /*dca0*/  LOP3.LUT R3, R3, 0xff, RZ, 0xc0, !PT ;  /* 0x000000ff03037812 */ /* 0x020fe200078ec0ff */
[----:B------:R-:W-:Y:S01]  /*dcb0*/  BSSY B1, `(.L_x_42) ;  /* 0x0000013000017945 */ /* 0x000fe20003800000 */
[----:B------:R-:W-:Y:S02]  /*dcc0*/  ISETP.GE.AND P2, PT, R33, 0x9, PT ;  /* 0x000000092100780c */ /* 0x000fe40003f46270 */
[----:B------:R-:W-:-:S05]  /*dcd0*/  F2FP.F16.E4M3.UNPACK_B R3, R3 ;  /* 0x00000003ff03723e */ /* 0x000fca00020006ff */
[----:B------:R-:W-:-:S05]  /*dce0*/  HADD2.F32 R3, -RZ, R3.H0_H0 ;  /* 0x20000003ff037230 */ /* 0x000fca0000004100 */
[----:B------:R-:W-:-:S04]  /*dcf0*/  FMUL R3, R3, UR40 ;  /* 0x0000002803037c20 */ /* 0x000fc80008400000 */
[----:B------:R-:W-:-:S05]  /*dd00*/  FFMA R2, R2, UR41, R3 ;  /* 0x0000002902027c23 */ /* 0x000fca0008000003 */
[----:B------:R-:W-:-:S05]  /*dd10*/  F2FP.SATFINITE.E4M3.F32.PACK_AB_MERGE_C R2, RZ, R2, RZ ;  /* 0x00000002ff02723e */ /* 0x000fca00048070ff */
[----:B------:R2:W-:Y:S02]  /*dd20*/  @!P0 STG.E.U8 desc[UR48][R4.64+0x1], R2 ;  /* 0x0000010204008986 */ /* 0x0005e4000c101130 */
[----:B--2---:R-:W-:-:S05]  /*dd30*/  IADD3 R2, P0, R34, 0x8, RZ ;  /* 0x0000000822027810 */ /* 0x004fca0007f1e0ff */
[----:B------:R-:W-:-:S04]  /*dd40*/  IMAD.X R3, RZ, RZ, R35, P0 ;  /* 0x000000ffff037224 */ /* 0x000fc800000e0623 */
[----:B------:R-:W-:-:S04]  /*dd50*/  IMAD R3, R3, UR12, RZ ;  /* 0x0000000c03037c24 */ /* 0x000fc8000f8e02ff */
[C---:B------:R-:W-:Y:S02]  /*dd60*/  IMAD R38, R2.reuse, UR13, R3 ;  /* 0x0000000d02267c24 */ /* 0x040fe4000f8e0203 */
[----:B------:R-:W-:-:S03]  /*dd70*/  IMAD.WIDE.U32 R2, R2, UR12, R36 ;  /* 0x0000000c02027c25 */ /* 0x000fc6000f8e0024 */
[----:B------:R-:W-:-:S04]  /*dd80*/  IADD3 R2, P0, R2, UR14, RZ ;  /* 0x0000000e02027c10 */ /* 0x000fc8000ff1e0ff */
[--C-:B------:R-:W-:Y:S02]  /*dd90*/  IADD3.X R3, R3, UR15, R38.reuse, P0, !PT ;  /* 0x0000000f03037c10 */ /* 0x100fe400087fe426 */
[----:B------:R-:W-:Y:S02]  /*dda0*/  ISETP.LT.OR P0, PT, R32, 0x1, !P2 ;  /* 0x000000012000780c */ /* 0x000fe40005701670 */
[----:B------:R-:W-:-:S11]  /*ddb0*/  PRMT R38, RZ, 0x7610, R38 ;  /* 0x00007610ff267816 */ /* 0x000fd60000000026 */
[----:B------:R-:W-:Y:S05]  /*ddc0*/  @P0 BRA `(.L_x_43) ;  /* 0x0000000000040947 */ /* 0x000fea0003800000 */
[----:B------:R2:W5:Y:S02]  /*ddd0*/  LDG.E.U8 R38, desc[UR48][R2.64] ;  /* 0x0000003002267981 */ /* 0x000564000c1e1100 */
.L_x_43:
[----:B------:R-:W-:Y:S05]  /*dde0*/  BSYNC B1 ;  /* 0x0000000000017941 */ /* 0x000fea0003800000 */
.L_x_42:
        /* <DEDUP_REMOVED lines=9> */
[----:B----4-:R-:W-:-:S11]  /*de80*/  PRMT R0, RZ, 0x7610, R0 ;  /* 0x00007610ff007816 */ /* 0x010fd60000000000 */
[----:B------:R-:W-:Y:S05]  /*de90*/  @P0 BRA `(.L_x_45) ;  /* 0x0000000000040947 */ /* 0x000fea0003800000 */
[----:B------:R4:W5:Y:S02]  /*dea0*/  LDG.E.U8 R0, desc[UR48][R2.64+0x1] ;  /* 0x0000013002007981 */ /* 0x000964000c1e1100 */
.L_x_45:
[----:B------:R-:W-:Y:S05]  /*deb0*/  BSYNC B1 ;  /* 0x0000000000017941 */ /* 0x000fea0003800000 */
.L_x_44:
[----:B-----5:R-:W-:Y:S01]  /*dec0*/  LOP3.LUT R0, R0, 0xff, RZ, 0xc0, !PT ;  /* 0x000000ff00007812 */ /* 0x020fe200078ec0ff */
[----:B------:R-:W-:Y:S01]  /*ded0*/  BSSY B1, `(.L_x_46) ;  /* 0x000000b000017945 */ /* 0x000fe20003800000 */
[----:B------:R-:W-:Y:S02]  /*dee0*/  ISETP.LT.OR P1, PT, R32, 0x9, !P3 ;  /* 0x000000092000780c */ /* 0x000fe40005f21670 */
[----:B------:R-:W-:-:S05]  /*def0*/  F2FP.F16.E4M3.UNPACK_B R0, R0 ;  /* 0x00000000ff00723e */ /* 0x000fca00020006ff */
[----:B------:R-:W-:-:S05]  /*df00*/  HADD2.F32 R0, -RZ, R0.H0_H0 ;  /* 0x20000000ff007230 */ /* 0x000fca0000004100 */
[----:B------:R-:W-:-:S04]  /*df10*/  FMUL R0, R0, UR40 ;  /* 0x0000002800007c20 */ /* 0x000fc80008400000 */
[--C-:B------:R-:W-:Y:S01]  /*df20*/  FFMA R6, R6, UR41, R0.reuse ;  /* 0x0000002906067c23 */ /* 0x100fe20008000000 */
[----:B------:R-:W-:-:S04]  /*df30*/  PRMT R0, RZ, 0x7610, R0 ;  /* 0x00007610ff007816 */ /* 0x000fc80000000000 */
[----:B------:R-:W-:-:S05]  /*df40*/  F2FP.SATFINITE.E4M3.F32.PACK_AB_MERGE_C R6, RZ, R6, RZ ;  /* 0x00000006ff06723e */ /* 0x000fca00048070ff */
[----:B------:R0:W-:Y:S01]  /*df50*/  @!P0 STG.E.U8 desc[UR48][R24.64+0x1], R6 ;  /* 0x0000010618008986 */ /* 0x0001e2000c101130 */
[----:B------:R-:W-:Y:S05]  /*df60*/  @P1 BRA `(.L_x_47) ;  /* 0x0000000000041947 */ /* 0x000fea0003800000 */
[----:B------:R0:W5:Y:S02]  /*df70*/  LDG.E.U8 R0, desc[UR48][R30.64+0x8] ;  /* 0x000008301e007981 */ /* 0x000164000c1e1100 */
.L_x_47:
[----:B------:R-:W-:Y:S05]  /*df80*/  BSYNC B1 ;  /* 0x0000000000017941 */ /* 0x000fea0003800000 */
.L_x_46:
        /* <DEDUP_REMOVED lines=12> */
.L_x_49:
[----:B------:R-:W-:Y:S05]  /*e050*/  BSYNC B1 ;  /* 0x0000000000017941 */ /* 0x000fea0003800000 */
.L_x_48:
        /* <DEDUP_REMOVED lines=12> */
.L_x_51:
[----:B------:R-:W-:Y:S05]  /*e120*/  BSYNC B1 ;  /* 0x0000000000017941 */ /* 0x000fea0003800000 */
.L_x_50:
        /* <DEDUP_REMOVED lines=12> */
.L_x_53:
[----:B------:R-:W-:Y:S05]  /*e1f0*/  BSYNC B1 ;  /* 0x0000000000017941 */ /* 0x000fea0003800000 */
.L_x_52:
        /* <DEDUP_REMOVED lines=12> */
.L_x_55:
[----:B------:R-:W-:Y:S05]  /*e2c0*/  BSYNC B1 ;  /* 0x0000000000017941 */ /* 0x000fea0003800000 */
.L_x_54:
        /* <DEDUP_REMOVED lines=12> */
.L_x_57:
[----:B------:R-:W-:Y:S05]  /*e390*/  BSYNC B1 ;  /* 0x0000000000017941 */ /* 0x000fea0003800000 */
.L_x_56:
        /* <DEDUP_REMOVED lines=12> */
.L_x_59:
[----:B------:R-:W-:Y:S05]  /*e460*/  BSYNC B1 ;  /* 0x0000000000017941 */ /* 0x000fea0003800000 */
.L_x_58:
        /* <DEDUP_REMOVED lines=12> */
.L_x_61:
[----:B------:R-:W-:Y:S05]  /*e530*/  BSYNC B1 ;  /* 0x0000000000017941 */ /* 0x000fea0003800000 */
.L_x_60:
        /* <DEDUP_REMOVED lines=12> */
.L_x_63:
[----:B------:R-:W-:Y:S05]  /*e600*/  BSYNC B1 ;  /* 0x0000000000017941 */ /* 0x000fea0003800000 */
.L_x_62:
        /* <DEDUP_REMOVED lines=12> */
.L_x_65:
[----:B------:R-:W-:Y:S05]  /*e6d0*/  BSYNC B1 ;  /* 0x0000000000017941 */ /* 0x000fea0003800000 */
.L_x_64:
        /* <DEDUP_REMOVED lines=12> */
.L_x_67:
[----:B------:R-:W-:Y:S05]  /*e7a0*/  BSYNC B1 ;  /* 0x0000000000017941 */ /* 0x000fea0003800000 */
.L_x_66:
[----:B-----5:R-:W-:Y:S01]  /*e7b0*/  LOP3.LUT R0, R0, 0xff, RZ, 0xc0, !PT ;  /* 0x000000ff00007812 */ /* 0x020fe200078ec0ff */
[----:B------:R-:W-:Y:S01]  /*e7c0*/  BSSY B1, `(.L_x_68) ;  /* 0x000000f000017945 */ /* 0x000fe20003800000 */
[----:B0-----:R-:W-:Y:S02]  /*e7d0*/  IADD3 R6, P0, R34, 0x80, RZ ;  /* 0x0000008022067810 */ /* 0x001fe40007f1e0ff */
[----:B------:R-:W-:-:S05]  /*e7e0*/  F2FP.F16.E4M3.UNPACK_B R0, R0 ;  /* 0x00000000ff00723e */ /* 0x000fca00020006ff */
[----:B------:R-:W-:-:S05]  /*e7f0*/  HADD2.F32 R0, -RZ, R0.H0_H0 ;  /* 0x20000000ff007230 */ /* 0x000fca0000004100 */
[----:B------:R-:W-:-:S04]  /*e800*/  FMUL R0, R0, UR40 ;  /* 0x0000002800007c20 */ /* 0x000fc80008400000 */
[----:B------:R-:W-:Y:S01]  /*e810*/  FFMA R17, R17, UR41, R0 ;  /* 0x0000002911117c23 */ /* 0x000fe20008000000 */
[----:B------:R-:W-:Y:S01]  /*e820*/  IMAD.X R0, RZ, RZ, R35, P0 ;  /* 0x000000ffff007224 */ /* 0x000fe200000e0623 */
[----:B------:R-:W-:-:S03]  /*e830*/  ISETP.LT.OR P0, PT, R32, 0x1a, !P2 ;  /* 0x0000001a2000780c */ /* 0x000fc60005701670 */
[----:B------:R-:W-:Y:S01]  /*e840*/  F2FP.SATFINITE.E4M3.F32.PACK_AB_MERGE_C R17, RZ, R17, RZ ;  /* 0x00000011ff11723e */ /* 0x000fe200048070ff */
[----:B------:R-:W-:-:S04]  /*e850*/  IMAD R0, R0, UR12, RZ ;  /* 0x0000000c00007c24 */ /* 0x000fc8000f8e02ff */
[----:B------:R0:W-:Y:S01]  /*e860*/  @!P1 STG.E.U8 desc[UR48][R24.64+0x18], R17 ;  /* 0x0000181118009986 */ /* 0x0001e2000c101130 */
[--C-:B------:R-:W-:Y:S01]  /*e870*/  IMAD R8, R6, UR13, R0.reuse ;  /* 0x0000000d06087c24 */ /* 0x100fe2000f8e0200 */
[----:B------:R-:W-:-:S03]  /*e880*/  PRMT R0, RZ, 0x7610, R0 ;  /* 0x00007610ff007816 */ /* 0x000fc60000000000 */
[----:B------:R-:W-:Y:S05]  /*e890*/  @P0 BRA `(.L_x_69) ;  /* 0x0000000000040947 */ /* 0x000fea0003800000 */
[----:B------:R0:W5:Y:S02]  /*e8a0*/  LDG.E.U8 R0, desc[UR48][R2.64+0x19] ;  /* 0x0000193002007981 */ /* 0x000164000c1e1100 */
.L_x_69:
[----:B------:R-:W-:Y:S05]  /*e8b0*/  BSYNC B1 ;  /* 0x0000000000017941 */ /* 0x000fea0003800000 */
.L_x_68:
[----:B-----5:R-:W-:Y:S01]  /*e8c0*/  LOP3.LUT R0, R0, 0xff, RZ, 0xc0, !PT ;  /* 0x000000ff00007812 */ /* 0x020fe200078ec0ff */
[----:B------:R-:W-:Y:S01]  /*e8d0*/  IMAD.WIDE.U32 R6, R6, UR12, R36 ;  /* 0x0000000c06067c25 */ /* 0x000fe2000f8e0024 */
[----:B------:R-:W-:Y:S02]  /*e8e0*/  BSSY B1, `(.L_x_70) ;  /* 0x000000e000017945 */ /* 0x000fe40003800000 */
[----:B------:R-:W-:Y:S02]  /*e8f0*/  F2FP.F16.E4M3.UNPACK_B R0, R0 ;  /* 0x00000000ff00723e */ /* 0x000fe400020006ff */
[----:B------:R-:W-:-:S03]  /*e900*/  IADD3 R6, P1, R6, UR14, RZ ;  /* 0x0000000e06067c10 */ /* 0x000fc6000ff3e0ff */
[----:B------:R-:W-:Y:S01]  /*e910*/  HADD2.F32 R0, -RZ, R0.H0_H0 ;  /* 0x20000000ff007230 */ /* 0x000fe20000004100 */
[----:B------:R-:W-:Y:S02]  /*e920*/  IADD3.X R7, R7, UR15, R8, P1, !PT ;  /* 0x0000000f07077c10 */ /* 0x000fe40008ffe408 */
[----:B------:R-:W-:Y:S02]  /*e930*/  ISETP.GE.AND P1, PT, R33, 0x81, PT ;  /* 0x000000812100780c */ /* 0x000fe40003f26270 */
[----:B------:R-:W-:Y:S02]  /*e940*/  FMUL R0, R0, UR40 ;  /* 0x0000002800007c20 */ /* 0x000fe40008400000 */
[----:B------:R-:W-:Y:S02]  /*e950*/  ISETP.LT.OR P6, PT, R32, 0x1, !P1 ;  /* 0x000000012000780c */ /* 0x000fe40004fc1670 */
[--C-:B------:R-:W-:Y:S01]  /*e960*/  FFMA R18, R18, UR41, R0.reuse ;  /* 0x0000002912127c23 */ /* 0x100fe20008000000 */
[----:B------:R-:W-:-:S04]  /*e970*/  PRMT R0, RZ, 0x7610, R0 ;  /* 0x00007610ff007816 */ /* 0x000fc80000000000 */
[----:B------:R-:W-:-:S05]  /*e980*/  F2FP.SATFINITE.E4M3.F32.PACK_AB_MERGE_C R18, RZ, R18, RZ ;  /* 0x00000012ff12723e */ /* 0x000fca00048070ff */
[----:B------:R0:W-:Y:S01]  /*e990*/  @!P0 STG.E.U8 desc[UR48][R24.64+0x19], R18 ;  /* 0x0000191218008986 */ /* 0x0001e2000c101130 */
[----:B------:R-:W-:Y:S05]  /*e9a0*/  @P6 BRA `(.L_x_71) ;  /* 0x0000000000046947 */ /* 0x000fea0003800000 */
[----:B------:R0:W5:Y:S02]  /*e9b0*/  LDG.E.U8 R0, desc[UR48][R6.64] ;  /* 0x0000003006007981 */ /* 0x000164000c1e1100 */
.L_x_71:
[----:B------:R-:W-:Y:S05]  /*e9c0*/  BSYNC B1 ;  /* 0x0000000000017941 */ /* 0x000fea0003800000 */
.L_x_70:
        /* <DEDUP_REMOVED lines=12> */
.L_x_73:
[----:B------:R-:W-:Y:S05]  /*ea90*/  BSYNC B1 ;  /* 0x0000000000017941 */ /* 0x000fea0003800000 */
.L_x_72:
[----:B-----5:R-:W-:Y:S01]  /*eaa0*/  LOP3.LUT R8, R0, 0xff, RZ, 0xc0, !PT ;  /* 0x000000ff00087812 */ /* 0x020fe200078ec0ff */
[----:B------:R-:W-:Y:S01]  /*eab0*/  BSSY B1, `(.L_x_74) ;  /* 0x0000013000017945 */ /* 0x000fe20003800000 */
[----:B------:R-:W-:Y:S02]  /*eac0*/  IADD3 R0, P0, R34, 0x88, RZ ;  /* 0x0000008822007810 */ /* 0x000fe40007f1e0ff */
[----:B------:R-:W-:-:S03]  /*ead0*/  F2FP.F16.E4M3.UNPACK_B R8, R8 ;  /* 0x00000008ff08723e */ /* 0x000fc600020006ff */
[----:B------:R-:W-:Y:S02]  /*eae0*/  IMAD.X R34, RZ, RZ, R35, P0 ;  /* 0x000000ffff227224 */ /* 0x000fe400000e0623 */
[----:B------:R-:W-:Y:S02]  /*eaf0*/  HADD2.F32 R8, -RZ, R8.H0_H0 ;  /* 0x20000008ff087230 */ /* 0x000fe40000004100 */
[----:B------:R-:W-:Y:S02]  /*eb00*/  IMAD R34, R34, UR12, RZ ;  /* 0x0000000c22227c24 */ /* 0x000fe4000f8e02ff */
[----:B------:R-:W-:-:S04]  /*eb10*/  IMAD.WIDE.U32 R36, R0, UR12, R36 ;  /* 0x0000000c00247c25 */ /* 0x000fc8000f8e0024 */
[----:B------:R-:W-:Y:S01]  /*eb20*/  FMUL R8, R8, UR40 ;  /* 0x0000002808087c20 */ /* 0x000fe20008400000 */
[----:B------:R-:W-:-:S03]  /*eb30*/  IMAD R0, R0, UR13, R34 ;  /* 0x0000000d00007c24 */ /* 0x000fc6000f8e0222 */
[----:B------:R-:W-:Y:S01]  /*eb40*/  FFMA R20, R20, UR41, R8 ;  /* 0x0000002914147c23 */ /* 0x000fe20008000008 */
[----:B------:R-:W-:-:S04]  /*eb50*/  IADD3 R8, P0, R36, UR14, RZ ;  /* 0x0000000e24087c10 */ /* 0x000fc8000ff1e0ff */
[----:B------:R-:W-:Y:S02]  /*eb60*/  F2FP.SATFINITE.E4M3.F32.PACK_AB_MERGE_C R20, RZ, R20, RZ ;  /* 0x00000014ff14723e */ /* 0x000fe400048070ff */
[--C-:B------:R-:W-:Y:S02]  /*eb70*/  IADD3.X R9, R37, UR15, R0.reuse, P0, !PT ;  /* 0x0000000f25097c10 */ /* 0x100fe400087fe400 */
[----:B------:R-:W-:Y:S01]  /*eb80*/  ISETP.GE.AND P0, PT, R33, 0x89, PT ;  /* 0x000000892100780c */ /* 0x000fe20003f06270 */
[----:B------:R0:W-:Y:S01]  /*eb90*/  @!P5 STG.E.U8 desc[UR48][R28.64+0x1], R20 ;  /* 0x000001141c00d986 */ /* 0x0001e2000c101130 */
[----:B------:R-:W-:Y:S02]  /*eba0*/  PRMT R0, RZ, 0x7610, R0 ;  /* 0x00007610ff007816 */ /* 0x000fe40000000000 */
[----:B------:R-:W-:-:S13]  /*ebb0*/  ISETP.LT.OR P5, PT, R32, 0x1, !P0 ;  /* 0x000000012000780c */ /* 0x000fda00047a1670 */
[----:B0-----:R-:W-:Y:S05]  /*ebc0*/  @P5 BRA `(.L_x_75) ;  /* 0x0000000000045947 */ /* 0x001fea0003800000 */
[----:B------:R0:W5:Y:S02]  /*ebd0*/  LDG.E.U8 R0, desc[UR48][R8.64] ;  /* 0x0000003008007981 */ /* 0x000164000c1e1100 */
.L_x_75:
[----:B------:R-:W-:Y:S05]  /*ebe0*/  BSYNC B1 ;  /* 0x0000000000017941 */ /* 0x000fea0003800000 */
.L_x_74:
[----:B-----5:R-:W-:Y:S01]  /*ebf0*/  LOP3.LUT R0, R0, 0xff, RZ, 0xc0, !PT ;  /* 0x000000ff00007812 */ /* 0x020fe200078ec0ff */
[----:B------:R-:W-:Y:S01]  /*ec00*/  BSSY B1, `(.L_x_76) ;  /* 0x000000b000017945 */ /* 0x000fe20003800000 */
[----:B------:R-:W-:Y:S02]  /*ec10*/  ISETP.LT.OR P6, PT, R32, 0x2, !P0 ;  /* 0x000000022000780c */ /* 0x000fe400047c1670 */
[----:B------:R-:W-:-:S05]  /*ec20*/  F2FP.F16.E4M3.UNPACK_B R0, R0 ;  /* 0x00000000ff00723e */ /* 0x000fca00020006ff */
[----:B------:R-:W-:-:S05]  /*ec30*/  HADD2.F32 R0, -RZ, R0.H0_H0 ;  /* 0x20000000ff007230 */ /* 0x000fca0000004100 */
[----:B------:R-:W-:-:S04]  /*ec40*/  FMUL R0, R0, UR40 ;  /* 0x0000002800007c20 */ /* 0x000fc80008400000 */
[----:B------:R-:W-:-:S05]  /*ec50*/  FFMA R0, R21, UR41, R0 ;  /* 0x0000002915007c23 */ /* 0x000fca0008000000 */
[----:B------:R-:W-:Y:S02]  /*ec60*/  F2FP.SATFINITE.E4M3.F32.PACK_AB_MERGE_C R11, RZ, R0, RZ ;  /* 0x00000000ff0b723e */ /* 0x000fe400048070ff */
[----:B------:R-:W-:-:S03]  /*ec70*/  PRMT R0, RZ, 0x7610, R0 ;  /* 0x00007610ff007816 */ /* 0x000fc60000000000 */
[----:B------:R0:W-:Y:S01]  /*ec80*/  @!P5 STG.E.U8 desc[UR48][R26.64], R11 ;  /* 0x0000000b1a00d986 */ /* 0x0001e2000c101130 */
[----:B------:R-:W-:Y:S05]  /*ec90*/  @P6 BRA `(.L_x_77) ;  /* 0x0000000000046947 */ /* 0x000fea0003800000 */
[----:B------:R0:W5:Y:S02]  /*eca0*/  LDG.E.U8 R0, desc[UR48][R8.64+0x1] ;  /* 0x0000013008007981 */ /* 0x000164000c1e1100 */
.L_x_77:
[----:B------:R-:W-:Y:S05]  /*ecb0*/  BSYNC B1 ;  /* 0x0000000000017941 */ /* 0x000fea0003800000 */
.L_x_76:
[----:B-----5:R-:W-:Y:S01]  /*ecc0*/  LOP3.LUT R0, R0, 0xff, RZ, 0xc0, !PT ;  /* 0x000000ff00007812 */ /* 0x020fe200078ec0ff */
[----:B------:R-:W-:Y:S01]  /*ecd0*/  BSSY B1, `(.L_x_78) ;  /* 0x000000b000017945 */ /* 0x000fe20003800000 */
[----:B------:R-:W-:Y:S02]  /*ece0*/  ISETP.LT.OR P5, PT, R32, 0x9, !P1 ;  /* 0x000000092000780c */ /* 0x000fe40004fa1670 */
[----:B------:R-:W-:-:S05]  /*ecf0*/  F2FP.F16.E4M3.UNPACK_B R0, R0 ;  /* 0x00000000ff00723e */ /* 0x000fca00020006ff */
[----:B------:R-:W-:-:S05]  /*ed00*/  HADD2.F32 R0, -RZ, R0.H0_H0 ;  /* 0x20000000ff007230 */ /* 0x000fca0000004100 */
[----:B0-----:R-:W-:Y:S01]  /*ed10*/  FMUL R11, R0, UR40 ;  /* 0x00000028000b7c20 */ /* 0x001fe20008400000 */
[----:B------:R-:W-:-:S03]  /*ed20*/  PRMT R0, RZ, 0x7610, R0 ;  /* 0x00007610ff007816 */ /* 0x000fc60000000000 */
[----:B------:R-:W-:-:S05]  /*ed30*/  FFMA R11, R22, UR41, R11 ;  /* 0x00000029160b7c23 */ /* 0x000fca000800000b */
[----:B------:R-:W-:-:S05]  /*ed40*/  F2FP.SATFINITE.E4M3.F32.PACK_AB_MERGE_C R11, RZ, R11, RZ ;  /* 0x0000000bff0b723e */ /* 0x000fca00048070ff */
[----:B------:R0:W-:Y:S01]  /*ed50*/  @!P6 STG.E.U8 desc[UR48][R26.64+0x1], R11 ;  /* 0x0000010b1a00e986 */ /* 0x0001e2000c101130 */
[----:B------:R-:W-:Y:S05]  /*ed60*/  @P5 BRA `(.L_x_79) ;  /* 0x0000000000045947 */ /* 0x000fea0003800000 */
[----:B------:R0:W5:Y:S02]  /*ed70*/  LDG.E.U8 R0, desc[UR48][R6.64+0x8] ;  /* 0x0000083006007981 */ /* 0x000164000c1e1100 */
.L_x_79:
[----:B------:R-:W-:Y:S05]  /*ed80*/  BSYNC B1 ;  /* 0x0000000000017941 */ /* 0x000fea0003800000 */
.L_x_78:
[----:B-----5:R-:W-:Y:S01]  /*ed90*/  LOP3.LUT R0, R0, 0xff, RZ, 0xc0, !PT ;  /* 0x000000ff00007812 */ /* 0x020fe200078ec0ff */
[----:B------:R-:W-:Y:S01]  /*eda0*/  BSSY B1, `(.L_x_80) ;  /* 0x000000b000017945 */ /* 0x000fe20003800000 */
[----:B------:R-:W-:Y:S02]  /*edb0*/  ISETP.LT.OR P6, PT, R32, 0xa, !P1 ;  /* 0x0000000a2000780c */ /* 0x000fe40004fc1670 */
[----:B------:R-:W-:-:S05]  /*edc0*/  F2FP.F16.E4M3.UNPACK_B R0, R0 ;  /* 0x00000000ff00723e */ /* 0x000fca00020006ff */
[----:B------:R-:W-:-:S05]  /*edd0*/  HADD2.F32 R0, -RZ, R0.H0_H0 ;  /* 0x20000000ff007230 */ /* 0x000fca0000004100 */
[----:B------:R-:W-:-:S04]  /*ede0*/  FMUL R0, R0, UR40 ;  /* 0x0000002800007c20 */ /* 0x000fc80008400000 */
[----:B------:R-:W-:-:S05]  /*edf0*/  FFMA R0, R23, UR41, R0 ;  /* 0x0000002917007c23 */ /* 0x000fca0008000000 */
[----:B0-----:R-:W-:Y:S02]  /*ee00*/  F2FP.SATFINITE.E4M3.F32.PACK_AB_MERGE_C R11, RZ, R0, RZ ;  /* 0x00000000ff0b723e */ /* 0x001fe400048070ff */
[----:B------:R-:W-:-:S03]  /*ee10*/  PRMT R0, RZ, 0x7610, R0 ;  /* 0x00007610ff007816 */ /* 0x000fc60000000000 */
[----:B------:R0:W-:Y:S01]  /*ee20*/  @!P5 STG.E.U8 desc[UR48][R28.64+0x8], R11 ;  /* 0x0000080b1c00d986 */ /* 0x0001e2000c101130 */
[----:B------:R-:W-:Y:S05]  /*ee30*/  @P6 BRA `(.L_x_81) ;  /* 0x0000000000046947 */ /* 0x000fea0003800000 */
[----:B------:R0:W5:Y:S02]  /*ee40*/  LDG.E.U8 R0, desc[UR48][R6.64+0x9] ;  /* 0x0000093006007981 */ /* 0x000164000c1e1100 */
.L_x_81:
[----:B------:R-:W-:Y:S05]  /*ee50*/  BSYNC B1 ;  /* 0x0000000000017941 */ /* 0x000fea0003800000 */
.L_x_80:
        /* <DEDUP_REMOVED lines=12> */
.L_x_83:
[----:B------:R-:W-:Y:S05]  /*ef20*/  BSYNC B1 ;  /* 0x0000000000017941 */ /* 0x000fea0003800000 */
.L_x_82:
        /* <DEDUP_REMOVED lines=12> */
.L_x_85:
[----:B------:R-:W-:Y:S05]  /*eff0*/  BSYNC B1 ;  /* 0x0000000000017941 */ /* 0x000fea0003800000 */
.L_x_84:
        /* <DEDUP_REMOVED lines=12> */
.L_x_87:
[----:B------:R-:W-:Y:S05]  /*f0c0*/  BSYNC B1 ;  /* 0x0000000000017941 */ /* 0x000fea0003800000 */
.L_x_86:
        /* <DEDUP_REMOVED lines=12> */
.L_x_89:
[----:B------:R-:W-:Y:S05]  /*f190*/  BSYNC B1 ;  /* 0x0000000000017941 */ /* 0x000fea0003800000 */
.L_x_88:
        /* <DEDUP_REMOVED lines=12> */
.L_x_91:
[----:B------:R-:W-:Y:S05]  /*f260*/  BSYNC B1 ;  /* 0x0000000000017941 */ /* 0x000fea0003800000 */
.L_x_90:
        /* <DEDUP_REMOVED lines=12> */
.L_x_93:
[----:B------:R-:W-:Y:S05]  /*f330*/  BSYNC B1 ;  /* 0x0000000000017941 */ /* 0x000fea0003800000 */
.L_x_92:
        /* <DEDUP_REMOVED lines=12> */
.L_x_95:
[----:B------:R-:W-:Y:S05]  /*f400*/  BSYNC B1 ;  /* 0x0000000000017941 */ /* 0x000fea0003800000 */
.L_x_94:
        /* <DEDUP_REMOVED lines=12> */
.L_x_97:
[----:B------:R-:W-:Y:S05]  /*f4d0*/  BSYNC B1 ;  /* 0x0000000000017941 */ /* 0x000fea0003800000 */
.L_x_96:
        /* <DEDUP_REMOVED lines=12> */
.L_x_99:
[----:B------:R-:W-:Y:S05]  /*f5a0*/  BSYNC B1 ;  /* 0x0000000000017941 */ /* 0x000fea0003800000 */
.L_x_98:
        /* <DEDUP_REMOVED lines=12> */
.L_x_101:
[----:B------:R-:W-:Y:S05]  /*f670*/  BSYNC B1 ;  /* 0x0000000000017941 */ /* 0x000fea0003800000 */
.L_x_100:
        /* <DEDUP_REMOVED lines=12> */
.L_x_103:
[----:B------:R-:W-:Y:S05]  /*f740*/  BSYNC B1 ;  /* 0x0000000000017941 */ /* 0x000fea0003800000 */
.L_x_102:
        /* <DEDUP_REMOVED lines=12> */
.L_x_105:
[----:B------:R-:W-:Y:S05]  /*f810*/  BSYNC B1 ;  /* 0x0000000000017941 */ /* 0x000fea0003800000 */
.L_x_104:
        /* <DEDUP_REMOVED lines=12> */
.L_x_107:
[----:B------:R-:W-:Y:S05]  /*f8e0*/  BSYNC B1 ;  /* 0x0000000000017941 */ /* 0x000fea0003800000 */
.L_x_106:
        /* <DEDUP_REMOVED lines=12> */
.L_x_109:
[----:B------:R-:W-:Y:S05]  /*f9b0*/  BSYNC B1 ;  /* 0x0000000000017941 */ /* 0x000fea0003800000 */
.L_x_108:
[----:B------:R-:W2:Y:S01]  /*f9c0*/  LDL.LU R10, [R1+0x80] ;  /* 0x00008000010a7983 */ /* 0x000ea20000300800 */
[----:B-----5:R-:W-:Y:S01]  /*f9d0*/  LOP3.LUT R0, R0, 0xff, RZ, 0xc0, !PT ;  /* 0x000000ff00007812 */ /* 0x020fe200078ec0ff */
[----:B------:R-:W-:Y:S01]  /*f9e0*/  BSSY B1, `(.L_x_110) ;  /* 0x000000b000017945 */ /* 0x000fe20003800000 */
[----:B------:R-:W-:Y:S02]  /*f9f0*/  ISETP.LT.OR P5, PT, R32, 0x29, !P3 ;  /* 0x000000292000780c */ /* 0x000fe40005fa1670 */
[----:B------:R-:W-:-:S05]  /*fa00*/  F2FP.F16.E4M3.UNPACK_B R0, R0 ;  /* 0x00000000ff00723e */ /* 0x000fca00020006ff */
[----:B------:R-:W-:-:S05]  /*fa10*/  HADD2.F32 R0, -RZ, R0.H0_H0 ;  /* 0x20000000ff007230 */ /* 0x000fca0000004100 */
[----:B------:R-:W-:-:S04]  /*fa20*/  FMUL R0, R0, UR40 ;  /* 0x0000002800007c20 */ /* 0x000fc80008400000 */
[----:B--2---:R-:W-:-:S05]  /*fa30*/  FFMA R0, R10, UR41, R0 ;  /* 0x000000290a007c23 */ /* 0x004fca0008000000 */
[----:B0-----:R-:W-:Y:S02]  /*fa40*/  F2FP.SATFINITE.E4M3.F32.PACK_AB_MERGE_C R11, RZ, R0, RZ ;  /* 0x00000000ff0b723e */ /* 0x001fe400048070ff */
[----:B------:R-:W-:-:S03]  /*fa50*/  PRMT R0, RZ, 0x7610, R0 ;  /* 0x00007610ff007816 */ /* 0x000fc60000000000 */
[----:B------:R0:W-:Y:S01]  /*fa60*/  @!P6 STG.E.U8 desc[UR48][R24.64+0x21], R11 ;  /* 0x0000210b1800e986 */ /* 0x0001e2000c101130 */
[----:B------:R-:W-:Y:S05]  /*fa70*/  @P5 BRA `(.L_x_111) ;  /* 0x0000000000045947 */ /* 0x000fea0003800000 */
[----:B------:R2:W5:Y:S02]  /*fa80*/  LDG.E.U8 R0, desc[UR48][R30.64+0x28] ;  /* 0x000028301e007981 */ /* 0x000564000c1e1100 */
.L_x_111:
[----:B------:R-:W-:Y:S05]  /*fa90*/  BSYNC B1 ;  /* 0x0000000000017941 */ /* 0x000fea0003800000 */
.L_x_110:
[----:B------:R-:W3:Y:S01]  /*faa0*/  LDL.LU R10, [R1+0x84] ;  /* 0x00008400010a7983 */ /* 0x000ee20000300800 */
[----:B-----5:R-:W-:Y:S01]  /*fab0*/  LOP3.LUT R0, R0, 0xff, RZ, 0xc0, !PT ;  /* 0x000000ff00007812 */ /* 0x020fe200078ec0ff */
[----:B------:R-:W-:Y:S01]  /*fac0*/  BSSY B1, `(.L_x_112) ;  /* 0x000000b000017945 */ /* 0x000fe20003800000 */
[----:B------:R-:W-:Y:S02]  /*fad0*/  ISETP.LT.OR P6, PT, R32, 0x2a, !P3 ;  /* 0x0000002a2000780c */ /* 0x000fe40005fc1670 */
[----:B------:R-:W-:-:S05]  /*fae0*/  F2FP.F16.E4M3.UNPACK_B R0, R0 ;  /* 0x00000000ff00723e */ /* 0x000fca00020006ff */
[----:B------:R-:W-:-:S05]  /*faf0*/  HADD2.F32 R0, -RZ, R0.H0_H0 ;  /* 0x20000000ff007230 */ /* 0x000fca0000004100 */
[----:B------:R-:W-:-:S04]  /*fb00*/  FMUL R0, R0, UR40 ;  /* 0x0000002800007c20 */ /* 0x000fc80008400000 */
[----:B---3--:R-:W-:-:S05]  /*fb10*/  FFMA R0, R10, UR41, R0 ;  /* 0x000000290a007c23 */ /* 0x008fca0008000000 */
[----:B0-----:R-:W-:Y:S02]  /*fb20*/  F2FP.SATFINITE.E4M3.F32.PACK_AB_MERGE_C R11, RZ, R0, RZ ;  /* 0x00000000ff0b723e */ /* 0x001fe400048070ff */
[----:B------:R-:W-:-:S03]  /*fb30*/  PRMT R0, RZ, 0x7610, R0 ;  /* 0x00007610ff007816 */ /* 0x000fc60000000000 */
[----:B------:R0:W-:Y:S01]  /*fb40*/  @!P5 STG.E.U8 desc[UR48][R4.64+0x28], R11 ;  /* 0x0000280b0400d986 */ /* 0x0001e2000c101130 */
[----:B------:R-:W-:Y:S05]  /*fb50*/  @P6 BRA `(.L_x_113) ;  /* 0x0000000000046947 */ /* 0x000fea0003800000 */
[----:B------:R3:W5:Y:S02]  /*fb60*/  LDG.E.U8 R0, desc[UR48][R30.64+0x29] ;  /* 0x000029301e007981 */ /* 0x000764000c1e1100 */
.L_x_113:
[----:B------:R-:W-:Y:S05]  /*fb70*/  BSYNC B1 ;  /* 0x0000000000017941 */ /* 0x000fea0003800000 */
.L_x_112:
        /* <DEDUP_REMOVED lines=13> */
.L_x_115:
[----:B------:R-:W-:Y:S05]  /*fc50*/  BSYNC B1 ;  /* 0x0000000000017941 */ /* 0x000fea0003800000 */
.L_x_114:
        /* <DEDUP_REMOVED lines=13> */
.L_x_117:
[----:B------:R-:W-:Y:S05]  /*fd30*/  BSYNC B1 ;  /* 0x0000000000017941 */ /* 0x000fea0003800000 */
.L_x_116:
        /* <DEDUP_REMOVED lines=13> */
.L_x_119:
[----:B------:R-:W-:Y:S05]  /*fe10*/  BSYNC B1 ;  /* 0x0000000000017941 */ /* 0x000fea0003800000 */
.L_x_118:
        /* <DEDUP_REMOVED lines=13> */
.L_x_121:
[----:B------:R-:W-:Y:S05]  /*fef0*/  BSYNC B1 ;  /* 0x0000000000017941 */ /* 0x000fea0003800000 */
.L_x_120:
        /* <DEDUP_REMOVED lines=13> */
.L_x_123:
[----:B------:R-:W-:Y:S05]  /*ffd0*/  BSYNC B1 ;  /* 0x0000000000017941 */ /* 0x000fea0003800000 */
.L_x_122:
        /* <DEDUP_REMOVED lines=13> */
.L_x_125:
[----:B------:R-:W-:Y:S05]  /*100b0*/  BSYNC B1 ;  /* 0x0000000000017941 */ /* 0x000fea0003800000 */
.L_x_124:
        /* <DEDUP_REMOVED lines=13> */
.L_x_127:
[----:B------:R-:W-:Y:S05]  /*10190*/  BSYNC B1 ;  /* 0x0000000000017941 */ /* 0x000fea0003800000 */
.L_x_126:
        /* <DEDUP_REMOVED lines=13> */
.L_x_129:
[----:B------:R-:W-:Y:S05]  /*10270*/  BSYNC B1 ;  /* 0x0000000000017941 */ /* 0x000fea0003800000 */
.L_x_128:
        /* <DEDUP_REMOVED lines=13> */
.L_x_131:
[----:B------:R-:W-:Y:S05]  /*10350*/  BSYNC B1 ;  /* 0x0000000000017941 */ /* 0x000fea0003800000 */
.L_x_130:
        /* <DEDUP_REMOVED lines=13> */
.L_x_133:
[----:B------:R-:W-:Y:S05]  /*10430*/  BSYNC B1 ;  /* 0x0000000000017941 */ /* 0x000fea0003800000 */
.L_x_132:
        /* <DEDUP_REMOVED lines=13> */
.L_x_135:
[----:B------:R-:W-:Y:S05]  /*10510*/  BSYNC B1 ;  /* 0x0000000000017941 */ /* 0x000fea0003800000 */
.L_x_134:
        /* <DEDUP_REMOVED lines=13> */
.L_x_137:
[----:B------:R-:W-:Y:S05]  /*105f0*/  BSYNC B1 ;  /* 0x0000000000017941 */ /* 0x000fea0003800000 */
.L_x_136:
        /* <DEDUP_REMOVED lines=13> */
.L_x_139:
[----:B------:R-:W-:Y:S05]  /*106d0*/  BSYNC B1 ;  /* 0x0000000000017941 */ /* 0x000fea0003800000 */
.L_x_138:
        /* <DEDUP_REMOVED lines=13> */
.L_x_141:
[----:B------:R-:W-:Y:S05]  /*107b0*/  BSYNC B1 ;  /* 0x0000000000017941 */ /* 0x000fea0003800000 */
.L_x_140:
        /* <DEDUP_REMOVED lines=13> */
.L_x_143:
[----:B------:R-:W-:Y:S05]  /*10890*/  BSYNC B1 ;  /* 0x0000000000017941 */ /* 0x000fea0003800000 */
.L_x_142:
        /* <DEDUP_REMOVED lines=13> */
.L_x_145:
[----:B------:R-:W-:Y:S05]  /*10970*/  BSYNC B1 ;  /* 0x0000000000017941 */ /* 0x000fea0003800000 */
.L_x_144:
        /* <DEDUP_REMOVED lines=13> */
.L_x_147:
[----:B------:R-:W-:Y:S05]  /*10a50*/  BSYNC B1 ;  /* 0x0000000000017941 */ /* 0x000fea0003800000 */
.L_x_146:
        /* <DEDUP_REMOVED lines=13> */
.L_x_149:
[----:B------:R-:W-:Y:S05]  /*10b30*/  BSYNC B1 ;  /* 0x0000000000017941 */ /* 0x000fea0003800000 */
.L_x_148:
        /* <DEDUP_REMOVED lines=13> */
.L_x_151:
[----:B------:R-:W-:Y:S05]  /*10c10*/  BSYNC B1 ;  /* 0x0000000000017941 */ /* 0x000fea0003800000 */
.L_x_150:
        /* <DEDUP_REMOVED lines=13> */
.L_x_153:
[----:B------:R-:W-:Y:S05]  /*10cf0*/  BSYNC B1 ;  /* 0x0000000000017941 */ /* 0x000fea0003800000 */
.L_x_152:
        /* <DEDUP_REMOVED lines=13> */
.L_x_155:
[----:B------:R-:W-:Y:S05]  /*10dd0*/  BSYNC B1 ;  /* 0x0000000000017941 */ /* 0x000fea0003800000 */
.L_x_154:
        /* <DEDUP_REMOVED lines=13> */
.L_x_157:
[----:B------:R-:W-:Y:S05]  /*10eb0*/  BSYNC B1 ;  /* 0x0000000000017941 */ /* 0x000fea0003800000 */
.L_x_156:
        /* <DEDUP_REMOVED lines=13> */
.L_x_159:
[----:B------:R-:W-:Y:S05]  /*10f90*/  BSYNC B1 ;  /* 0x0000000000017941 */ /* 0x000fea0003800000 */
.L_x_158:
        /* <DEDUP_REMOVED lines=13> */
.L_x_161:
[----:B------:R-:W-:Y:S05]  /*11070*/  BSYNC B1 ;  /* 0x0000000000017941 */ /* 0x000fea0003800000 */
.L_x_160:
        /* <DEDUP_REMOVED lines=13> */
.L_x_163:
[----:B------:R-:W-:Y:S05]  /*11150*/  BSYNC B1 ;  /* 0x0000000000017941 */ /* 0x000fea0003800000 */
.L_x_162:
        /* <DEDUP_REMOVED lines=13> */
.L_x_165:
[----:B------:R-:W-:Y:S05]  /*11230*/  BSYNC B1 ;  /* 0x0000000000017941 */ /* 0x000fea0003800000 */
.L_x_164:
        /* <DEDUP_REMOVED lines=13> */
.L_x_167:
[----:B------:R-:W-:Y:S05]  /*11310*/  BSYNC B1 ;  /* 0x0000000000017941 */ /* 0x000fea0003800000 */
.L_x_166:
        /* <DEDUP_REMOVED lines=13> */
.L_x_169:
[----:B------:R-:W-:Y:S05]  /*113f0*/  BSYNC B1 ;  /* 0x0000000000017941 */ /* 0x000fea0003800000 */
.L_x_168:
        /* <DEDUP_REMOVED lines=13> */
.L_x_171:
[----:B------:R-:W-:Y:S05]  /*114d0*/  BSYNC B1 ;  /* 0x0000000000017941 */ /* 0x000fea0003800000 */
.L_x_170:
        /* <DEDUP_REMOVED lines=13> */
.L_x_173:
[----:B------:R-:W-:Y:S05]  /*115b0*/  BSYNC B1 ;  /* 0x0000000000017941 */ /* 0x000fea0003800000 */
.L_x_172:
        /* <DEDUP_REMOVED lines=13> */
.L_x_175:
[----:B------:R-:W-:Y:S05]  /*11690*/  BSYNC B1 ;  /* 0x0000000000017941 */ /* 0x000fea0003800000 */
.L_x_174:
        /* <DEDUP_REMOVED lines=13> */
.L_x_177:
[----:B------:R-:W-:Y:S05]  /*11770*/  BSYNC B1 ;  /* 0x0000000000017941 */ /* 0x000fea0003800000 */
.L_x_176:
        /* <DEDUP_REMOVED lines=13> */
.L_x_179:
[----:B------:R-:W-:Y:S05]  /*11850*/  BSYNC B1 ;  /* 0x0000000000017941 */ /* 0x000fea0003800000 */
.L_x_178:
        /* <DEDUP_REMOVED lines=13> */
.L_x_181:
[----:B------:R-:W-:Y:S05]  /*11930*/  BSYNC B1 ;  /* 0x0000000000017941 */ /* 0x000fea0003800000 */
.L_x_180:
        /* <DEDUP_REMOVED lines=13> */
.L_x_183:
[----:B------:R-:W-:Y:S05]  /*11a10*/  BSYNC B1 ;  /* 0x0000000000017941 */ /* 0x000fea0003800000 */
.L_x_182:
        /* <DEDUP_REMOVED lines=13> */
.L_x_185:
[----:B------:R-:W-:Y:S05]  /*11af0*/  BSYNC B1 ;  /* 0x0000000000017941 */ /* 0x000fea0003800000 */
.L_x_184:
        /* <DEDUP_REMOVED lines=13> */
.L_x_187:
[----:B------:R-:W-:Y:S05]  /*11bd0*/  BSYNC B1 ;  /* 0x0000000000017941 */ /* 0x000fea0003800000 */
.L_x_186:
        /* <DEDUP_REMOVED lines=13> */
.L_x_189:
[----:B------:R-:W-:Y:S05]  /*11cb0*/  BSYNC B1 ;  /* 0x0000000000017941 */ /* 0x000fea0003800000 */
.L_x_188:
        /* <DEDUP_REMOVED lines=13> */
.L_x_191:
[----:B------:R-:W-:Y:S05]  /*11d90*/  BSYNC B1 ;  /* 0x0000000000017941 */ /* 0x000fea0003800000 */
.L_x_190:
        /* <DEDUP_REMOVED lines=13> */
.L_x_193:
[----:B------:R-:W-:Y:S05]  /*11e70*/  BSYNC B1 ;  /* 0x0000000000017941 */ /* 0x000fea0003800000 */
.L_x_192:
        /* <DEDUP_REMOVED lines=13> */
.L_x_195:
[----:B------:R-:W-:Y:S05]  /*11f50*/  BSYNC B1 ;  /* 0x0000000000017941 */ /* 0x000fea0003800000 */
.L_x_194:
        /* <DEDUP_REMOVED lines=13> */
.L_x_197:
[----:B------:R-:W-:Y:S05]  /*12030*/  BSYNC B1 ;  /* 0x0000000000017941 */ /* 0x000fea0003800000 */
.L_x_196:
        /* <DEDUP_REMOVED lines=13> */
.L_x_199:
[----:B------:R-:W-:Y:S05]  /*12110*/  BSYNC B1 ;  /* 0x0000000000017941 */ /* 0x000fea0003800000 */
.L_x_198:
        /* <DEDUP_REMOVED lines=13> */
.L_x_201:
[----:B------:R-:W-:Y:S05]  /*121f0*/  BSYNC B1 ;  /* 0x0000000000017941 */ /* 0x000fea0003800000 */
.L_x_200:
        /* <DEDUP_REMOVED lines=13> */
.L_x_203:
[----:B------:R-:W-:Y:S05]  /*122d0*/  BSYNC B1 ;  /* 0x0000000000017941 */ /* 0x000fea0003800000 */
.L_x_202:
        /* <DEDUP_REMOVED lines=13> */
.L_x_205:
[----:B------:R-:W-:Y:S05]  /*123b0*/  BSYNC B1 ;  /* 0x0000000000017941 */ /* 0x000fea0003800000 */
.L_x_204:
        /* <DEDUP_REMOVED lines=13> */
.L_x_207:
[----:B------:R-:W-:Y:S05]  /*12490*/  BSYNC B1 ;  /* 0x0000000000017941 */ /* 0x000fea0003800000 */
.L_x_206:
        /* <DEDUP_REMOVED lines=13> */
.L_x_209:
[----:B------:R-:W-:Y:S05]  /*12570*/  BSYNC B1 ;  /* 0x0000000000017941 */ /* 0x000fea0003800000 */
.L_x_208:
        /* <DEDUP_REMOVED lines=13> */
.L_x_211:
[----:B------:R-:W-:Y:S05]  /*12650*/  BSYNC B1 ;  /* 0x0000000000017941 */ /* 0x000fea0003800000 */
.L_x_210:
        /* <DEDUP_REMOVED lines=13> */
.L_x_213:
[----:B------:R-:W-:Y:S05]  /*12730*/  BSYNC B1 ;  /* 0x0000000000017941 */ /* 0x000fea0003800000 */
.L_x_212:
        /* <DEDUP_REMOVED lines=13> */
.L_x_215:
[----:B------:R-:W-:Y:S05]  /*12810*/  BSYNC B1 ;  /* 0x0000000000017941 */ /* 0x000fea0003800000 */
.L_x_214:
        /* <DEDUP_REMOVED lines=13> */
.L_x_217:
[----:B------:R-:W-:Y:S05]  /*128f0*/  BSYNC B1 ;  /* 0x0000000000017941 */ /* 0x000fea0003800000 */
.L_x_216:
        /* <DEDUP_REMOVED lines=13> */
.L_x_219:
[----:B------:R-:W-:Y:S05]  /*129d0*/  BSYNC B1 ;  /* 0x0000000000017941 */ /* 0x000fea0003800000 */
.L_x_218:
        /* <DEDUP_REMOVED lines=13> */
.L_x_221:
[----:B------:R-:W-:Y:S05]  /*12ab0*/  BSYNC B1 ;  /* 0x0000000000017941 */ /* 0x000fea0003800000 */
.L_x_220:
        /* <DEDUP_REMOVED lines=13> */
.L_x_223:
[----:B------:R-:W-:Y:S05]  /*12b90*/  BSYNC B1 ;  /* 0x0000000000017941 */ /* 0x000fea0003800000 */
.L_x_222:
        /* <DEDUP_REMOVED lines=13> */
.L_x_225:
[----:B------:R-:W-:Y:S05]  /*12c70*/  BSYNC B1 ;  /* 0x0000000000017941 */ /* 0x000fea0003800000 */
.L_x_224:
        /* <DEDUP_REMOVED lines=13> */
.L_x_227:
[----:B------:R-:W-:Y:S05]  /*12d50*/  BSYNC B1 ;  /* 0x0000000000017941 */ /* 0x000fea0003800000 */
.L_x_226:
        /* <DEDUP_REMOVED lines=13> */
.L_x_229:
[----:B------:R-:W-:Y:S05]  /*12e30*/  BSYNC B1 ;  /* 0x0000000000017941 */ /* 0x000fea0003800000 */
.L_x_228:
        /* <DEDUP_REMOVED lines=13> */
.L_x_231:
[----:B------:R-:W-:Y:S05]  /*12f10*/  BSYNC B1 ;  /* 0x0000000000017941 */ /* 0x000fea0003800000 */
.L_x_230:
        /* <DEDUP_REMOVED lines=13> */
.L_x_233:
[----:B------:R-:W-:Y:S05]  /*12ff0*/  BSYNC B1 ;  /* 0x0000000000017941 */ /* 0x000fea0003800000 */
.L_x_232:
        /* <DEDUP_REMOVED lines=13> */
.L_x_235:
[----:B------:R-:W-:Y:S05]  /*130d0*/  BSYNC B1 ;  /* 0x0000000000017941 */ /* 0x000fea0003800000 */
.L_x_234:
        /* <DEDUP_REMOVED lines=13> */
.L_x_237:
[----:B------:R-:W-:Y:S05]  /*131b0*/  BSYNC B1 ;  /* 0x0000000000017941 */ /* 0x000fea0003800000 */
.L_x_236:
        /* <DEDUP_REMOVED lines=13> */
.L_x_239:
[----:B------:R-:W-:Y:S05]  /*13290*/  BSYNC B1 ;  /* 0x0000000000017941 */ /* 0x000fea0003800000 */
.L_x_238:
        /* <DEDUP_REMOVED lines=13> */
.L_x_241:
[----:B------:R-:W-:Y:S05]  /*13370*/  BSYNC B1 ;  /* 0x0000000000017941 */ /* 0x000fea0003800000 */
.L_x_240:
        /* <DEDUP_REMOVED lines=13> */
.L_x_243:
[----:B------:R-:W-:Y:S05]  /*13450*/  BSYNC B1 ;  /* 0x0000000000017941 */ /* 0x000fea0003800000 */
.L_x_242:
        /* <DEDUP_REMOVED lines=13> */
.L_x_245:
[----:B------:R-:W-:Y:S05]  /*13530*/  BSYNC B1 ;  /* 0x0000000000017941 */ /* 0x000fea0003800000 */
.L_x_244:
        /* <DEDUP_REMOVED lines=13> */
.L_x_247:
[----:B------:R-:W-:Y:S05]  /*13610*/  BSYNC B1 ;  /* 0x0000000000017941 */ /* 0x000fea0003800000 */
.L_x_246:
        /* <DEDUP_REMOVED lines=13> */
.L_x_249:
[----:B------:R-:W-:Y:S05]  /*136f0*/  BSYNC B1 ;  /* 0x0000000000017941 */ /* 0x000fea0003800000 */
.L_x_248:
        /* <DEDUP_REMOVED lines=13> */
.L_x_251:
[----:B------:R-:W-:Y:S05]  /*137d0*/  BSYNC B1 ;  /* 0x0000000000017941 */ /* 0x000fea0003800000 */
.L_x_250:
        /* <DEDUP_REMOVED lines=13> */
.L_x_253:
[----:B------:R-:W-:Y:S05]  /*138b0*/  BSYNC B1 ;  /* 0x0000000000017941 */ /* 0x000fea0003800000 */
.L_x_252:
        /* <DEDUP_REMOVED lines=13> */
.L_x_255:
[----:B------:R-:W-:Y:S05]  /*13990*/  BSYNC B1 ;  /* 0x0000000000017941 */ /* 0x000fea0003800000 */
.L_x_254:
        /* <DEDUP_REMOVED lines=13> */
.L_x_257:
[----:B------:R-:W-:Y:S05]  /*13a70*/  BSYNC B1 ;  /* 0x0000000000017941 */ /* 0x000fea0003800000 */
.L_x_256:
        /* <DEDUP_REMOVED lines=13> */
.L_x_259:
[----:B------:R-:W-:Y:S05]  /*13b50*/  BSYNC B1 ;  /* 0x0000000000017941 */ /* 0x000fea0003800000 */
.L_x_258:
        /* <DEDUP_REMOVED lines=13> */
.L_x_261:
[----:B------:R-:W-:Y:S05]  /*13c30*/  BSYNC B1 ;  /* 0x0000000000017941 */ /* 0x000fea0003800000 */
.L_x_260:
        /* <DEDUP_REMOVED lines=13> */
.L_x_263:
[----:B------:R-:W-:Y:S05]  /*13d10*/  BSYNC B1 ;  /* 0x0000000000017941 */ /* 0x000fea0003800000 */
.L_x_262:
        /* <DEDUP_REMOVED lines=13> */
.L_x_265:
[----:B------:R-:W-:Y:S05]  /*13df0*/  BSYNC B1 ;  /* 0x0000000000017941 */ /* 0x000fea0003800000 */
.L_x_264:
        /* <DEDUP_REMOVED lines=13> */
.L_x_267:
[----:B------:R-:W-:Y:S05]  /*13ed0*/  BSYNC B1 ;  /* 0x0000000000017941 */ /* 0x000fea0003800000 */
.L_x_266:
        /* <DEDUP_REMOVED lines=13> */
.L_x_269:
[----:B------:R-:W-:Y:S05]  /*13fb0*/  BSYNC B1 ;  /* 0x0000000000017941 */ /* 0x000fea0003800000 */
.L_x_268:
        /* <DEDUP_REMOVED lines=13> */
.L_x_271:
[----:B------:R-:W-:Y:S05]  /*14090*/  BSYNC B1 ;  /* 0x0000000000017941 */ /* 0x000fea0003800000 */
.L_x_270:
        /* <DEDUP_REMOVED lines=13> */
.L_x_273:
[----:B------:R-:W-:Y:S05]  /*14170*/  BSYNC B1 ;  /* 0x0000000000017941 */ /* 0x000fea0003800000 */
.L_x_272:
        /* <DEDUP_REMOVED lines=13> */
.L_x_275:
[----:B------:R-:W-:Y:S05]  /*14250*/  BSYNC B1 ;  /* 0x0000000000017941 */ /* 0x000fea0003800000 */
.L_x_274:
        /* <DEDUP_REMOVED lines=13> */
.L_x_277:
[----:B------:R-:W-:Y:S05]  /*14330*/  BSYNC B1 ;  /* 0x0000000000017941 */ /* 0x000fea0003800000 */
.L_x_276:
        /* <DEDUP_REMOVED lines=13> */
.L_x_279:
[----:B------:R-:W-:Y:S05]  /*14410*/  BSYNC B1 ;  /* 0x0000000000017941 */ /* 0x000fea0003800000 */
.L_x_278:
        /* <DEDUP_REMOVED lines=13> */
.L_x_281:
[----:B------:R-:W-:Y:S05]  /*144f0*/  BSYNC B1 ;  /* 0x0000000000017941 */ /* 0x000fea0003800000 */
.L_x_280:
        /* <DEDUP_REMOVED lines=13> */
.L_x_283:
[----:B------:R-:W-:Y:S05]  /*145d0*/  BSYNC B1 ;  /* 0x0000000000017941 */ /* 0x000fea0003800000 */
.L_x_282:
        /* <DEDUP_REMOVED lines=13> */
.L_x_285:
[----:B------:R-:W-:Y:S05]  /*146b0*/  BSYNC B1 ;  /* 0x0000000000017941 */ /* 0x000fea0003800000 */
.L_x_284:
        /* <DEDUP_REMOVED lines=13> */
.L_x_287:
[----:B------:R-:W-:Y:S05]  /*14790*/  BSYNC B1 ;  /* 0x0000000000017941 */ /* 0x000fea0003800000 */
.L_x_286:
        /* <DEDUP_REMOVED lines=13> */
.L_x_289:
[----:B------:R-:W-:Y:S05]  /*14870*/  BSYNC B1 ;  /* 0x0000000000017941 */ /* 0x000fea0003800000 */
.L_x_288:
        /* <DEDUP_REMOVED lines=13> */
.L_x_291:
[----:B------:R-:W-:Y:S05]  /*14950*/  BSYNC B1 ;  /* 0x0000000000017941 */ /* 0x000fea0003800000 */
.L_x_290:
        /* <DEDUP_REMOVED lines=13> */
.L_x_293:
[----:B------:R-:W-:Y:S05]  /*14a30*/  BSYNC B1 ;  /* 0x0000000000017941 */ /* 0x000fea0003800000 */
.L_x_292:
        /* <DEDUP_REMOVED lines=13> */
.L_x_295:
[----:B------:R-:W-:Y:S05]  /*14b10*/  BSYNC B1 ;  /* 0x0000000000017941 */ /* 0x000fea0003800000 */
.L_x_294:
        /* <DEDUP_REMOVED lines=13> */
.L_x_297:
[----:B------:R-:W-:Y:S05]  /*14bf0*/  BSYNC B1 ;  /* 0x0000000000017941 */ /* 0x000fea0003800000 */
.L_x_296:
        /* <DEDUP_REMOVED lines=13> */
.L_x_299:
[----:B------:R-:W-:Y:S05]  /*14cd0*/  BSYNC B1 ;  /* 0x0000000000017941 */ /* 0x000fea0003800000 */
.L_x_298:
        /* <DEDUP_REMOVED lines=13> */
.L_x_301:
[----:B------:R-:W-:Y:S05]  /*14db0*/  BSYNC B1 ;  /* 0x0000000000017941 */ /* 0x000fea0003800000 */
.L_x_300:
        /* <DEDUP_REMOVED lines=13> */
.L_x_303:
[----:B------:R-:W-:Y:S05]  /*14e90*/  BSYNC B1 ;  /* 0x0000000000017941 */ /* 0x000fea0003800000 */
.L_x_302:
        /* <DEDUP_REMOVED lines=13> */
.L_x_305:
[----:B------:R-:W-:Y:S05]  /*14f70*/  BSYNC B1 ;  /* 0x0000000000017941 */ /* 0x000fea0003800000 */
.L_x_304:
        /* <DEDUP_REMOVED lines=13> */
.L_x_307:
[----:B------:R-:W-:Y:S05]  /*15050*/  BSYNC B1 ;  /* 0x0000000000017941 */ /* 0x000fea0003800000 */
.L_x_306:
        /* <DEDUP_REMOVED lines=13> */
.L_x_309:
[----:B------:R-:W-:Y:S05]  /*15130*/  BSYNC B1 ;  /* 0x0000000000017941 */ /* 0x000fea0003800000 */
.L_x_308:
        /* <DEDUP_REMOVED lines=13> */
.L_x_311:
[----:B------:R-:W-:Y:S05]  /*15210*/  BSYNC B1 ;  /* 0x0000000000017941 */ /* 0x000fea0003800000 */
.L_x_310:
        /* <DEDUP_REMOVED lines=13> */
.L_x_313:
[----:B------:R-:W-:Y:S05]  /*152f0*/  BSYNC B1 ;  /* 0x0000000000017941 */ /* 0x000fea0003800000 */
.L_x_312:
        /* <DEDUP_REMOVED lines=13> */
.L_x_315:
[----:B------:R-:W-:Y:S05]  /*153d0*/  BSYNC B1 ;  /* 0x0000000000017941 */ /* 0x000fea0003800000 */
.L_x_314:
        /* <DEDUP_REMOVED lines=13> */
.L_x_317:
[----:B------:R-:W-:Y:S05]  /*154b0*/  BSYNC B1 ;  /* 0x0000000000017941 */ /* 0x000fea0003800000 */
.L_x_316:
        /* <DEDUP_REMOVED lines=13> */
.L_x_319:
[----:B------:R-:W-:Y:S05]  /*15590*/  BSYNC B1 ;  /* 0x0000000000017941 */ /* 0x000fea0003800000 */
.L_x_318:
        /* <DEDUP_REMOVED lines=13> */
.L_x_321:
[----:B------:R-:W-:Y:S05]  /*15670*/  BSYNC B1 ;  /* 0x0000000000017941 */ /* 0x000fea0003800000 */
.L_x_320:
        /* <DEDUP_REMOVED lines=13> */
.L_x_323:
[----:B------:R-:W-:Y:S05]  /*15750*/  BSYNC B1 ;  /* 0x0000000000017941 */ /* 0x000fea0003800000 */
.L_x_322:
        /* <DEDUP_REMOVED lines=13> */
.L_x_325:
[----:B------:R-:W-:Y:S05]  /*15830*/  BSYNC B1 ;  /* 0x0000000000017941 */ /* 0x000fea0003800000 */
.L_x_324:
        /* <DEDUP_REMOVED lines=13> */
.L_x_327:
[----:B------:R-:W-:Y:S05]  /*15910*/  BSYNC B1 ;  /* 0x0000000000017941 */ /* 0x000fea0003800000 */
.L_x_326:
        /* <DEDUP_REMOVED lines=13> */
.L_x_329:
[----:B------:R-:W-:Y:S05]  /*159f0*/  BSYNC B1 ;  /* 0x0000000000017941 */ /* 0x000fea0003800000 */
.L_x_328:
        /* <DEDUP_REMOVED lines=13> */
.L_x_331:
[----:B------:R-:W-:Y:S05]  /*15ad0*/  BSYNC B1 ;  /* 0x0000000000017941 */ /* 0x000fea0003800000 */
.L_x_330:
        /* <DEDUP_REMOVED lines=13> */
.L_x_333:
[----:B------:R-:W-:Y:S05]  /*15bb0*/  BSYNC B1 ;  /* 0x0000000000017941 */ /* 0x000fea0003800000 */
.L_x_332:
        /* <DEDUP_REMOVED lines=13> */
.L_x_335:
[----:B------:R-:W-:Y:S05]  /*15c90*/  BSYNC B1 ;  /* 0x0000000000017941 */ /* 0x000fea0003800000 */
.L_x_334:
        /* <DEDUP_REMOVED lines=13> */
.L_x_337:
[----:B------:R-:W-:Y:S05]  /*15d70*/  BSYNC B1 ;  /* 0x0000000000017941 */ /* 0x000fea0003800000 */
.L_x_336:
        /* <DEDUP_REMOVED lines=13> */
.L_x_339:
[----:B------:R-:W-:Y:S05]  /*15e50*/  BSYNC B1 ;  /* 0x0000000000017941 */ /* 0x000fea0003800000 */
.L_x_338:
        /* <DEDUP_REMOVED lines=13> */
.L_x_341:
[----:B------:R-:W-:Y:S05]  /*15f30*/  BSYNC B1 ;  /* 0x0000000000017941 */ /* 0x000fea0003800000 */
.L_x_340:
        /* <DEDUP_REMOVED lines=13> */
.L_x_343:
[----:B------:R-:W-:Y:S05]  /*16010*/  BSYNC B1 ;  /* 0x0000000000017941 */ /* 0x000fea0003800000 */
.L_x_342:
        /* <DEDUP_REMOVED lines=13> */
.L_x_345:
[----:B------:R-:W-:Y:S05]  /*160f0*/  BSYNC B1 ;  /* 0x0000000000017941 */ /* 0x000fea0003800000 */
.L_x_344:
        /* <DEDUP_REMOVED lines=13> */
.L_x_347:
[----:B------:R-:W-:Y:S05]  /*161d0*/  BSYNC B1 ;  /* 0x0000000000017941 */ /* 0x000fea0003800000 */
.L_x_346:
        /* <DEDUP_REMOVED lines=13> */
.L_x_349:
[----:B------:R-:W-:Y:S05]  /*162b0*/  BSYNC B1 ;  /* 0x0000000000017941 */ /* 0x000fea0003800000 */
.L_x_348:
        /* <DEDUP_REMOVED lines=13> */
.L_x_351:
[----:B------:R-:W-:Y:S05]  /*16390*/  BSYNC B1 ;  /* 0x0000000000017941 */ /* 0x000fea0003800000 */
.L_x_350:
        /* <DEDUP_REMOVED lines=13> */
.L_x_353:
[----:B------:R-:W-:Y:S05]  /*16470*/  BSYNC B1 ;  /* 0x0000000000017941 */ /* 0x000fea0003800000 */
.L_x_352:
        /* <DEDUP_REMOVED lines=13> */
.L_x_355:
[----:B------:R-:W-:Y:S05]  /*16550*/  BSYNC B1 ;  /* 0x0000000000017941 */ /* 0x000fea0003800000 */
.L_x_354:
        /* <DEDUP_REMOVED lines=13> */
.L_x_357:
[----:B------:R-:W-:Y:S05]  /*16630*/  BSYNC B1 ;  /* 0x0000000000017941 */ /* 0x000fea0003800000 */
.L_x_356:
        /* <DEDUP_REMOVED lines=13> */
.L_x_359:
[----:B------:R-:W-:Y:S05]  /*16710*/  BSYNC B1 ;  /* 0x0000000000017941 */ /* 0x000fea0003800000 */
.L_x_358:
        /* <DEDUP_REMOVED lines=13> */
.L_x_361:
[----:B------:R-:W-:Y:S05]  /*167f0*/  BSYNC B1 ;  /* 0x0000000000017941 */ /* 0x000fea0003800000 */
.L_x_360:
        /* <DEDUP_REMOVED lines=13> */
.L_x_363:
[----:B------:R-:W-:Y:S05]  /*168d0*/  BSYNC B1 ;  /* 0x0000000000017941 */ /* 0x000fea0003800000 */
.L_x_362:
        /* <DEDUP_REMOVED lines=13> */
.L_x_365:
[----:B------:R-:W-:Y:S05]  /*169b0*/  BSYNC B1 ;  /* 0x0000000000017941 */ /* 0x000fea0003800000 */
.L_x_364:
        /* <DEDUP_REMOVED lines=13> */
.L_x_367:
[----:B------:R-:W-:Y:S05]  /*16a90*/  BSYNC B1 ;  /* 0x0000000000017941 */ /* 0x000fea0003800000 */
.L_x_366:
        /* <DEDUP_REMOVED lines=13> */
.L_x_369:
[----:B------:R-:W-:Y:S05]  /*16b70*/  BSYNC B1 ;  /* 0x0000000000017941 */ /* 0x000fea0003800000 */
.L_x_368:
        /* <DEDUP_REMOVED lines=13> */
.L_x_371:
[----:B------:R-:W-:Y:S05]  /*16c50*/  BSYNC B1 ;  /* 0x0000000000017941 */ /* 0x000fea0003800000 */
.L_x_370:
        /* <DEDUP_REMOVED lines=13> */
.L_x_373:
[----:B------:R-:W-:Y:S05]  /*16d30*/  BSYNC B1 ;  /* 0x0000000000017941 */ /* 0x000fea0003800000 */
.L_x_372:
        /* <DEDUP_REMOVED lines=13> */
.L_x_375:
[----:B------:R-:W-:Y:S05]  /*16e10*/  BSYNC B1 ;  /* 0x0000000000017941 */ /* 0x000fea0003800000 */
.L_x_374:
        /* <DEDUP_REMOVED lines=13> */
.L_x_377:
[----:B------:R-:W-:Y:S05]  /*16ef0*/  BSYNC B1 ;  /* 0x0000000000017941 */ /* 0x000fea0003800000 */
.L_x_376:
        /* <DEDUP_REMOVED lines=13> */
.L_x_379:
[----:B------:R-:W-:Y:S05]  /*16fd0*/  BSYNC B1 ;  /* 0x0000000000017941 */ /* 0x000fea0003800000 */
.L_x_378:
        /* <DEDUP_REMOVED lines=13> */
.L_x_381:
[----:B------:R-:W-:Y:S05]  /*170b0*/  BSYNC B1 ;  /* 0x0000000000017941 */ /* 0x000fea0003800000 */
.L_x_380:
        /* <DEDUP_REMOVED lines=13> */
.L_x_383:
[----:B------:R-:W-:Y:S05]  /*17190*/  BSYNC B1 ;  /* 0x0000000000017941 */ /* 0x000fea0003800000 */
.L_x_382:
        /* <DEDUP_REMOVED lines=13> */
.L_x_385:
[----:B------:R-:W-:Y:S05]  /*17270*/  BSYNC B1 ;  /* 0x0000000000017941 */ /* 0x000fea0003800000 */
.L_x_384:
        /* <DEDUP_REMOVED lines=13> */
.L_x_387:
[----:B------:R-:W-:Y:S05]  /*17350*/  BSYNC B1 ;  /* 0x0000000000017941 */ /* 0x000fea0003800000 */
.L_x_386:
        /* <DEDUP_REMOVED lines=13> */
.L_x_389:
[----:B------:R-:W-:Y:S05]  /*17430*/  BSYNC B1 ;  /* 0x0000000000017941 */ /* 0x000fea0003800000 */
.L_x_388:
        /* <DEDUP_REMOVED lines=13> */
.L_x_391:
[----:B------:R-:W-:Y:S05]  /*17510*/  BSYNC B1 ;  /* 0x0000000000017941 */ /* 0x000fea0003800000 */
.L_x_390:
        /* <DEDUP_REMOVED lines=13> */
.L_x_393:
[----:B------:R-:W-:Y:S05]  /*175f0*/  BSYNC B1 ;  /* 0x0000000000017941 */ /* 0x000fea0003800000 */
.L_x_392:
        /* <DEDUP_REMOVED lines=13> */
.L_x_395:
[----:B------:R-:W-:Y:S05]  /*176d0*/  BSYNC B1 ;  /* 0x0000000000017941 */ /* 0x000fea0003800000 */
.L_x_394:
        /* <DEDUP_REMOVED lines=13> */
.L_x_397:
[----:B------:R-:W-:Y:S05]  /*177b0*/  BSYNC B1 ;  /* 0x0000000000017941 */ /* 0x000fea0003800000 */
.L_x_396:
        /* <DEDUP_REMOVED lines=13> */
.L_x_399:
[----:B------:R-:W-:Y:S05]  /*17890*/  BSYNC B1 ;  /* 0x0000000000017941 */ /* 0x000fea0003800000 */
.L_x_398:
        /* <DEDUP_REMOVED lines=13> */
.L_x_401:
[----:B------:R-:W-:Y:S05]  /*17970*/  BSYNC B1 ;  /* 0x0000000000017941 */ /* 0x000fea0003800000 */
.L_x_400:
        /* <DEDUP_REMOVED lines=13> */
.L_x_403:
[----:B------:R-:W-:Y:S05]  /*17a50*/  BSYNC B1 ;  /* 0x0000000000017941 */ /* 0x000fea0003800000 */
.L_x_402:
        /* <DEDUP_REMOVED lines=13> */
.L_x_405:
[----:B------:R-:W-:Y:S05]  /*17b30*/  BSYNC B1 ;  /* 0x0000000000017941 */ /* 0x000fea0003800000 */
.L_x_404:
        /* <DEDUP_REMOVED lines=13> */
.L_x_407:
[----:B------:R-:W-:Y:S05]  /*17c10*/  BSYNC B1 ;  /* 0x0000000000017941 */ /* 0x000fea0003800000 */
.L_x_406:
        /* <DEDUP_REMOVED lines=13> */
.L_x_409:
[----:B------:R-:W-:Y:S05]  /*17cf0*/  BSYNC B1 ;  /* 0x0000000000017941 */ /* 0x000fea0003800000 */
.L_x_408:
        /* <DEDUP_REMOVED lines=13> */
.L_x_411:
[----:B------:R-:W-:Y:S05]  /*17dd0*/  BSYNC B1 ;  /* 0x0000000000017941 */ /* 0x000fea0003800000 */
.L_x_410:
        /* <DEDUP_REMOVED lines=13> */
.L_x_413:
[----:B------:R-:W-:Y:S05]  /*17eb0*/  BSYNC B1 ;  /* 0x0000000000017941 */ /* 0x000fea0003800000 */
.L_x_412:
        /* <DEDUP_REMOVED lines=13> */
.L_x_415:
[----:B------:R-:W-:Y:S05]  /*17f90*/  BSYNC B1 ;  /* 0x0000000000017941 */ /* 0x000fea0003800000 */
.L_x_414:
        /* <DEDUP_REMOVED lines=13> */
.L_x_417:
[----:B------:R-:W-:Y:S05]  /*18070*/  BSYNC B1 ;  /* 0x0000000000017941 */ /* 0x000fea0003800000 */
.L_x_416:
        /* <DEDUP_REMOVED lines=13> */
.L_x_419:
[----:B------:R-:W-:Y:S05]  /*18150*/  BSYNC B1 ;  /* 0x0000000000017941 */ /* 0x000fea0003800000 */
.L_x_418:
        /* <DEDUP_REMOVED lines=13> */
.L_x_421:
[----:B------:R-:W-:Y:S05]  /*18230*/  BSYNC B1 ;  /* 0x0000000000017941 */ /* 0x000fea0003800000 */
.L_x_420:
        /* <DEDUP_REMOVED lines=13> */
.L_x_423:
[----:B------:R-:W-:Y:S05]  /*18310*/  BSYNC B1 ;  /* 0x0000000000017941 */ /* 0x000fea0003800000 */
.L_x_422:
        /* <DEDUP_REMOVED lines=13> */
.L_x_425:
[----:B------:R-:W-:Y:S05]  /*183f0*/  BSYNC B1 ;  /* 0x0000000000017941 */ /* 0x000fea0003800000 */
.L_x_424:
        /* <DEDUP_REMOVED lines=13> */
.L_x_427:
[----:B------:R-:W-:Y:S05]  /*184d0*/  BSYNC B1 ;  /* 0x0000000000017941 */ /* 0x000fea0003800000 */
.L_x_426:
        /* <DEDUP_REMOVED lines=13> */
.L_x_429:
[----:B------:R-:W-:Y:S05]  /*185b0*/  BSYNC B1 ;  /* 0x0000000000017941 */ /* 0x000fea0003800000 */
.L_x_428:
        /* <DEDUP_REMOVED lines=13> */
.L_x_431:
[----:B------:R-:W-:Y:S05]  /*18690*/  BSYNC B1 ;  /* 0x0000000000017941 */ /* 0x000fea0003800000 */
.L_x_430:
        /* <DEDUP_REMOVED lines=13> */
.L_x_433:
[----:B------:R-:W-:Y:S05]  /*18770*/  BSYNC B1 ;  /* 0x0000000000017941 */ /* 0x000fea0003800000 */
.L_x_432:
        /* <DEDUP_REMOVED lines=13> */
.L_x_435:
[----:B------:R-:W-:Y:S05]  /*18850*/  BSYNC B1 ;  /* 0x0000000000017941 */ /* 0x000fea0003800000 */
.L_x_434:
        /* <DEDUP_REMOVED lines=13> */
.L_x_437:
[----:B------:R-:W-:Y:S05]  /*18930*/  BSYNC B1 ;  /* 0x0000000000017941 */ /* 0x000fea0003800000 */
.L_x_436:
        /* <DEDUP_REMOVED lines=13> */
.L_x_439:
[----:B------:R-:W-:Y:S05]  /*18a10*/  BSYNC B1 ;  /* 0x0000000000017941 */ /* 0x000fea0003800000 */
.L_x_438:
        /* <DEDUP_REMOVED lines=13> */
.L_x_441:
[----:B------:R-:W-:Y:S05]  /*18af0*/  BSYNC B1 ;  /* 0x0000000000017941 */ /* 0x000fea0003800000 */
.L_x_440:
        /* <DEDUP_REMOVED lines=13> */
.L_x_443:
[----:B------:R-:W-:Y:S05]  /*18bd0*/  BSYNC B1 ;  /* 0x0000000000017941 */ /* 0x000fea0003800000 */
.L_x_442:
        /* <DEDUP_REMOVED lines=13> */
.L_x_445:
[----:B------:R-:W-:Y:S05]  /*18cb0*/  BSYNC B1 ;  /* 0x0000000000017941 */ /* 0x000fea0003800000 */
.L_x_444:
        /* <DEDUP_REMOVED lines=13> */
.L_x_447:
[----:B------:R-:W-:Y:S05]  /*18d90*/  BSYNC B1 ;  /* 0x0000000000017941 */ /* 0x000fea0003800000 */
.L_x_446:
        /* <DEDUP_REMOVED lines=13> */
.L_x_449:
[----:B------:R-:W-:Y:S05]  /*18e70*/  BSYNC B1 ;  /* 0x0000000000017941 */ /* 0x000fea0003800000 */
.L_x_448:
        /* <DEDUP_REMOVED lines=13> */
.L_x_451:
[----:B------:R-:W-:Y:S05]  /*18f50*/  BSYNC B1 ;  /* 0x0000000000017941 */ /* 0x000fea0003800000 */
.L_x_450:
[----:B0-----:R-:W3:Y:S01]  /*18f60*/  LDL.LU R4, [R1+0x32c] ;  /* 0x00032c0001047983 */ /* 0x001ee20000300800 */
[----:B-----5:R-:W-:Y:S01]  /*18f70*/  LOP3.LUT R0, R0, 0xff, RZ, 0xc0, !PT ;  /* 0x000000ff00007812 */ /* 0x020fe200078ec0ff */
[----:B------:R-:W-:Y:S01]  /*18f80*/  BSSY B1, `(.L_x_452) ;  /* 0x000000b000017945 */ /* 0x000fe20003800000 */
[----:B------:R-:W-:Y:S02]  /*18f90*/  ISETP.LT.OR P2, PT, R32, 0xda, !P2 ;  /* 0x000000da2000780c */ /* 0x000fe40005741670 */
[----:B------:R-:W-:-:S05]  /*18fa0*/  F2FP.F16.E4M3.UNPACK_B R0, R0 ;  /* 0x00000000ff00723e */ /* 0x000fca00020006ff */
[----:B------:R-:W-:-:S05]  /*18fb0*/  HADD2.F32 R0, -RZ, R0.H0_H0 ;  /* 0x20000000ff007230 */ /* 0x000fca0000004100 */
[----:B------:R-:W-:-:S04]  /*18fc0*/  FMUL R0, R0, UR40 ;  /* 0x0000002800007c20 */ /* 0x000fc80008400000 */
[----:B---3--:R-:W-:-:S05]  /*18fd0*/  FFMA R0, R4, UR41, R0 ;  /* 0x0000002904007c23 */ /* 0x008fca0008000000 */
[----:B------:R-:W-:Y:S02]  /*18fe0*/  F2FP.SATFINITE.E4M3.F32.PACK_AB_MERGE_C R5, RZ, R0, RZ ;  /* 0x00000000ff05723e */ /* 0x000fe400048070ff */
[----:B------:R-:W-:-:S03]  /*18ff0*/  PRMT R0, RZ, 0x7610, R0 ;  /* 0x00007610ff007816 */ /* 0x000fc60000000000 */
[----:B------:R0:W-:Y:S01]  /*19000*/  @!P5 STG.E.U8 desc[UR48][R24.64+0xd8], R5 ;  /* 0x0000d8051800d986 */ /* 0x0001e2000c101130 */
[----:B------:R-:W-:Y:S05]  /*19010*/  @P2 BRA `(.L_x_453) ;  /* 0x0000000000042947 */ /* 0x000fea0003800000 */
[----:B------:R3:W5:Y:S02]  /*19020*/  LDG.E.U8 R0, desc[UR48][R2.64+0xd9] ;  /* 0x0000d93002007981 */ /* 0x000764000c1e1100 */
.L_x_453:
[----:B------:R-:W-:Y:S05]  /*19030*/  BSYNC B1 ;  /* 0x0000000000017941 */ /* 0x000fea0003800000 */
.L_x_452:
[----:B--234-:R-:W2:Y:S01]  /*19040*/  LDL.LU R2, [R1+0x330] ;  /* 0x0003300001027983 */ /* 0x01cea20000300800 */
[----:B-----5:R-:W-:Y:S01]  /*19050*/  LOP3.LUT R0, R0, 0xff, RZ, 0xc0, !PT ;  /* 0x000000ff00007812 */ /* 0x020fe200078ec0ff */
[----:B------:R-:W-:Y:S01]  /*19060*/  BSSY B1, `(.L_x_454) ;  /* 0x000000b000017945 */ /* 0x000fe20003800000 */
[----:B------:R-:W-:Y:S02]  /*19070*/  ISETP.LT.OR P3, PT, R32, 0xc1, !P1 ;  /* 0x000000c12000780c */ /* 0x000fe40004f61670 */
[----:B------:R-:W-:-:S05]  /*19080*/  F2FP.F16.E4M3.UNPACK_B R0, R0 ;  /* 0x00000000ff00723e */ /* 0x000fca00020006ff */
[----:B------:R-:W-:-:S05]  /*19090*/  HADD2.F32 R0, -RZ, R0.H0_H0 ;  /* 0x20000000ff007230 */ /* 0x000fca0000004100 */
[----:B------:R-:W-:-:S04]  /*190a0*/  FMUL R0, R0, UR40 ;  /* 0x0000002800007c20 */ /* 0x000fc80008400000 */
[----:B--2---:R-:W-:-:S05]  /*190b0*/  FFMA R0, R2, UR41, R0 ;  /* 0x0000002902007c23 */ /* 0x004fca0008000000 */
[----:B------:R-:W-:Y:S02]  /*190c0*/  F2FP.SATFINITE.E4M3.F32.PACK_AB_MERGE_C R3, RZ, R0, RZ ;  /* 0x00000000ff03723e */ /* 0x000fe400048070ff */
[----:B------:R-:W-:-:S03]  /*190d0*/  PRMT R0, RZ, 0x7610, R0 ;  /* 0x00007610ff007816 */ /* 0x000fc60000000000 */
[----:B------:R2:W-:Y:S01]  /*190e0*/  @!P2 STG.E.U8 desc[UR48][R24.64+0xd9], R3 ;  /* 0x0000d9031800a986 */ /* 0x0005e2000c101130 */
[----:B------:R-:W-:Y:S05]  /*190f0*/  @P3 BRA `(.L_x_455) ;  /* 0x0000000000043947 */ /* 0x000fea0003800000 */
[----:B------:R3:W5:Y:S02]  /*19100*/  LDG.E.U8 R0, desc[UR48][R6.64+0xc0] ;  /* 0x0000c03006007981 */ /* 0x000764000c1e1100 */
.L_x_455:
[----:B------:R-:W-:Y:S05]  /*19110*/  BSYNC B1 ;  /* 0x0000000000017941 */ /* 0x000fea0003800000 */
.L_x_454:
[----:B------:R-:W4:Y:S01]  /*19120*/  LDL.LU R2, [R1+0x334] ;  /* 0x0003340001027983 */ /* 0x000f220000300800 */
[----:B-----5:R-:W-:Y:S01]  /*19130*/  LOP3.LUT R0, R0, 0xff, RZ, 0xc0, !PT ;  /* 0x000000ff00007812 */ /* 0x020fe200078ec0ff */
[----:B------:R-:W-:Y:S01]  /*19140*/  BSSY B1, `(.L_x_456) ;  /* 0x000000b000017945 */ /* 0x000fe20003800000 */
[----:B------:R-:W-:Y:S02]  /*19150*/  ISETP.LT.OR P2, PT, R32, 0xc2, !P1 ;  /* 0x000000c22000780c */ /* 0x000fe40004f41670 */
[----:B------:R-:W-:-:S05]  /*19160*/  F2FP.F16.E4M3.UNPACK_B R0, R0 ;  /* 0x00000000ff00723e */ /* 0x000fca00020006ff */
[----:B------:R-:W-:-:S05]  /*19170*/  HADD2.F32 R0, -RZ, R0.H0_H0 ;  /* 0x20000000ff007230 */ /* 0x000fca0000004100 */
[----:B------:R-:W-:-:S04]  /*19180*/  FMUL R0, R0, UR40 ;  /* 0x0000002800007c20 */ /* 0x000fc80008400000 */
[----:B----4-:R-:W-:-:S05]  /*19190*/  FFMA R0, R2, UR41, R0 ;  /* 0x0000002902007c23 */ /* 0x010fca0008000000 */
[----:B--2---:R-:W-:Y:S02]  /*191a0*/  F2FP.SATFINITE.E4M3.F32.PACK_AB_MERGE_C R3, RZ, R0, RZ ;  /* 0x00000000ff03723e */ /* 0x004fe400048070ff */
[----:B------:R-:W-:-:S03]  /*191b0*/  PRMT R0, RZ, 0x7610, R0 ;  /* 0x00007610ff007816 */ /* 0x000fc60000000000 */
[----:B------:R2:W-:Y:S01]  /*191c0*/  @!P3 STG.E.U8 desc[UR48][R28.64+0xc0], R3 ;  /* 0x0000c0031c00b986 */ /* 0x0005e2000c101130 */
[----:B------:R-:W-:Y:S05]  /*191d0*/  @P2 BRA `(.L_x_457) ;  /* 0x0000000000042947 */ /* 0x000fea0003800000 */
[----:B------:R4:W5:Y:S02]  /*191e0*/  LDG.E.U8 R0, desc[UR48][R6.64+0xc1] ;  /* 0x0000c13006007981 */ /* 0x000964000c1e1100 */
.L_x_457:
[----:B------:R-:W-:Y:S05]  /*191f0*/  BSYNC B1 ;  /* 0x0000000000017941 */ /* 0x000fea0003800000 */
.L_x_456:
        /* <DEDUP_REMOVED lines=8> */
[----:B--2---:R-:W-:Y:S02]  /*19280*/  F2FP.SATFINITE.E4M3.F32.PACK_AB_MERGE_C R3, RZ, R0, RZ ;  /* 0x00000000ff03723e */ /* 0x004fe400048070ff */
[----:B------:R-:W-:-:S03]  /*19290*/  PRMT R0, RZ, 0x7610, R0 ;  /* 0x00007610ff007816 */ /* 0x000fc60000000000 */
[----:B------:R2:W-:Y:S01]  /*192a0*/  @!P2 STG.E.U8 desc[UR48][R28.64+0xc1], R3 ;  /* 0x0000c1031c00a986 */ /* 0x0005e2000c101130 */
[----:B------:R-:W-:Y:S05]  /*192b0*/  @P3 BRA `(.L_x_459) ;  /* 0x0000000000043947 */ /* 0x000fea0003800000 */
[----:B------:R3:W5:Y:S02]  /*192c0*/  LDG.E.U8 R0, desc[UR48][R8.64+0xc0] ;  /* 0x0000c03008007981 */ /* 0x000764000c1e1100 */
.L_x_459:
[----:B------:R-:W-:Y:S05]  /*192d0*/  BSYNC B1 ;  /* 0x0000000000017941 */ /* 0x000fea0003800000 */
.L_x_458:
        /* <DEDUP_REMOVED lines=13> */
.L_x_461:
[----:B------:R-:W-:Y:S05]  /*193b0*/  BSYNC B1 ;  /* 0x0000000000017941 */ /* 0x000fea0003800000 */
.L_x_460:
        /* <DEDUP_REMOVED lines=13> */
.L_x_463:
[----:B------:R-:W-:Y:S05]  /*19490*/  BSYNC B1 ;  /* 0x0000000000017941 */ /* 0x000fea0003800000 */
.L_x_462:
        /* <DEDUP_REMOVED lines=13> */
.L_x_465:
[----:B------:R-:W-:Y:S05]  /*19570*/  BSYNC B1 ;  /* 0x0000000000017941 */ /* 0x000fea0003800000 */
.L_x_464:
        /* <DEDUP_REMOVED lines=13> */
.L_x_467:
[----:B------:R-:W-:Y:S05]  /*19650*/  BSYNC B1 ;  /* 0x0000000000017941 */ /* 0x000fea0003800000 */
.L_x_466:
        /* <DEDUP_REMOVED lines=13> */
.L_x_469:
[----:B------:R-:W-:Y:S05]  /*19730*/  BSYNC B1 ;  /* 0x0000000000017941 */ /* 0x000fea0003800000 */
.L_x_468:
        /* <DEDUP_REMOVED lines=13> */
.L_x_471:
[----:B------:R-:W-:Y:S05]  /*19810*/  BSYNC B1 ;  /* 0x0000000000017941 */ /* 0x000fea0003800000 */
.L_x_470:
        /* <DEDUP_REMOVED lines=13> */
.L_x_473:
[----:B------:R-:W-:Y:S05]  /*198f0*/  BSYNC B1 ;  /* 0x0000000000017941 */ /* 0x000fea0003800000 */
.L_x_472:
        /* <DEDUP_REMOVED lines=13> */
.L_x_475:
[----:B------:R-:W-:Y:S05]  /*199d0*/  BSYNC B1 ;  /* 0x0000000000017941 */ /* 0x000fea0003800000 */
.L_x_474:
        /* <DEDUP_REMOVED lines=13> */
.L_x_477:
[----:B------:R-:W-:Y:S05]  /*19ab0*/  BSYNC B1 ;  /* 0x0000000000017941 */ /* 0x000fea0003800000 */
.L_x_476:
        /* <DEDUP_REMOVED lines=13> */
.L_x_479:
[----:B------:R-:W-:Y:S05]  /*19b90*/  BSYNC B1 ;  /* 0x0000000000017941 */ /* 0x000fea0003800000 */
.L_x_478:
        /* <DEDUP_REMOVED lines=13> */
.L_x_481:
[----:B------:R-:W-:Y:S05]  /*19c70*/  BSYNC B1 ;  /* 0x0000000000017941 */ /* 0x000fea0003800000 */
.L_x_480:
        /* <DEDUP_REMOVED lines=13> */
.L_x_483:
[----:B------:R-:W-:Y:S05]  /*19d50*/  BSYNC B1 ;  /* 0x0000000000017941 */ /* 0x000fea0003800000 */
.L_x_482:
        /* <DEDUP_REMOVED lines=13> */
.L_x_485:
[----:B------:R-:W-:Y:S05]  /*19e30*/  BSYNC B1 ;  /* 0x0000000000017941 */ /* 0x000fea0003800000 */
.L_x_484:
[----:B------:R-:W-:Y:S05]  /*19e40*/  @P0 BRA `(.L_x_486) ;  /* 0x0000004400280947 */ /* 0x000fea0003800000 */
[----:B------:R-:W2:Y:S01]  /*19e50*/  LDL.LU R2, [R1+0x370] ;  /* 0x0003700001027983 */ /* 0x000ea20000300800 */
[----:B-----5:R-:W-:-:S04]  /*19e60*/  LOP3.LUT R0, R0, 0xff, RZ, 0xc0, !PT ;  /* 0x000000ff00007812 */ /* 0x020fc800078ec0ff */
[----:B------:R-:W-:-:S05]  /*19e70*/  F2FP.F16.E4M3.UNPACK_B R0, R0 ;  /* 0x00000000ff00723e */ /* 0x000fca00020006ff */
[----:B------:R-:W-:-:S05]  /*19e80*/  HADD2.F32 R0, -RZ, R0.H0_H0 ;  /* 0x20000000ff007230 */ /* 0x000fca0000004100 */
[----:B------:R-:W-:-:S04]  /*19e90*/  FMUL R0, R0, UR40 ;  /* 0x0000002800007c20 */ /* 0x000fc80008400000 */
[----:B--2---:R-:W-:-:S05]  /*19ea0*/  FFMA R0, R2, UR41, R0 ;  /* 0x0000002902007c23 */ /* 0x004fca0008000000 */
[----:B------:R-:W-:-:S05]  /*19eb0*/  F2FP.SATFINITE.E4M3.F32.PACK_AB_MERGE_C R3, RZ, R0, RZ ;  /* 0x00000000ff03723e */ /* 0x000fca00048070ff */
[----:B------:R2:W-:Y:S01]  /*19ec0*/  STG.E.U8 desc[UR48][R26.64+0xd9], R3 ;  /* 0x0000d9031a007986 */ /* 0x0005e2000c101130 */
[----:B------:R-:W-:Y:S05]  /*19ed0*/  BRA `(.L_x_486) ;  /* 0x0000004400047947 */ /* 0x000fea0003800000 */
.L_x_37:
[----:B------:R-:W2:Y:S04]  /*19ee0*/  LDL.LU R35, [R1+0x80] ;  /* 0x0000800001237983 */ /* 0x000ea80000300800 */
[----:B------:R-:W4:Y:S04]  /*19ef0*/  LDL.LU R34, [R1+0x84] ;  /* 0x0000840001227983 */ /* 0x000f280000300800 */
[----:B------:R-:W3:Y:S04]  /*19f00*/  LDL.LU R31, [R1+0x88] ;  /* 0x00008800011f7983 */ /* 0x000ee80000300800 */
[----:B------:R-:W3:Y:S01]  /*19f10*/  LDL.LU R30, [R1+0x8c] ;  /* 0x00008c00011e7983 */ /* 0x000ee20000300800 */
[----:B------:R-:W-:Y:S01]  /*19f20*/  ISETP.GE.AND P3, PT, R33, 0x1, PT ;  /* 0x000000012100780c */ /* 0x000fe20003f66270 */
[----:B------:R-:W-:Y:S01]  /*19f30*/  FMUL R3, R3, UR41 ;  /* 0x0000002903037c20 */ /* 0x000fe20008400000 */
[----:B------:R-:W-:Y:S01]  /*19f40*/  ISETP.GE.AND P2, PT, R33, 0x9, PT ;  /* 0x000000092100780c */ /* 0x000fe20003f46270 */
[----:B------:R-:W-:Y:S01]  /*19f50*/  FMUL R2, R2, UR41 ;  /* 0x0000002902027c20 */ /* 0x000fe20008400000 */
[----:B------:R-:W-:Y:S01]  /*19f60*/  ISETP.LT.OR P0, PT, R32, 0x1, !P3 ;  /* 0x000000012000780c */ /* 0x000fe20005f01670 */
[----:B------:R-:W-:Y:S01]  /*19f70*/  FMUL R6, R6, UR41 ;  /* 0x0000002906067c20 */ /* 0x000fe20008400000 */
[----:B------:R-:W-:Y:S01]  /*19f80*/  F2FP.SATFINITE.E4M3.F32.PACK_AB_MERGE_C R3, RZ, R3, RZ ;  /* 0x00000003ff03723e */ /* 0x000fe200048070ff */
[----:B-----5:R-:W-:Y:S01]  /*19f90*/  FMUL R0, R0, UR41 ;  /* 0x0000002900007c20 */ /* 0x020fe20008400000 */
[----:B------:R-:W-:Y:S01]  /*19fa0*/  ISETP.LT.OR P5, PT, R32, 0x2, !P2 ;  /* 0x000000022000780c */ /* 0x000fe200057a1670 */
[----:B------:R-:W-:Y:S01]  /*19fb0*/  FMUL R8, R8, UR41 ;  /* 0x0000002908087c20 */ /* 0x000fe20008400000 */
[----:B------:R-:W-:Y:S01]  /*19fc0*/  FMUL R7, R7, UR41 ;  /* 0x0000002907077c20 */ /* 0x000fe20008400000 */
[----:B------:R-:W-:Y:S01]  /*19fd0*/  FMUL R10, R10, UR41 ;  /* 0x000000290a0a7c20 */ /* 0x000fe20008400000 */
[----:B------:R-:W-:Y:S01]  /*19fe0*/  FMUL R9, R9, UR41 ;  /* 0x0000002909097c20 */ /* 0x000fe20008400000 */
[----:B------:R-:W-:Y:S01]  /*19ff0*/  FMUL R12, R12, UR41 ;  /* 0x000000290c0c7c20 */ /* 0x000fe20008400000 */
[----:B------:R-:W-:Y:S01]  /*1a000*/  FMUL R11, R11, UR41 ;  /* 0x000000290b0b7c20 */ /* 0x000fe20008400000 */
[----:B------:R-:W-:Y:S01]  /*1a010*/  FMUL R14, R14, UR41 ;  /* 0x000000290e0e7c20 */ /* 0x000fe20008400000 */
[----:B------:R-:W-:Y:S01]  /*1a020*/  FMUL R13, R13, UR41 ;  /* 0x000000290d0d7c20 */ /* 0x000fe20008400000 */
[----:B------:R0:W-:Y:S01]  /*1a030*/  @!P0 STG.E.U8 desc[UR48][R4.64], R3 ;  /* 0x0000000304008986 */ /* 0x0001e2000c101130 */
[----:B------:R-:W-:-:S02]  /*1a040*/  ISETP.LT.OR P0, PT, R32, 0x2, !P3 ;  /* 0x000000022000780c */ /* 0x000fc40005f01670 */
[----:B------:R-:W-:Y:S01]  /*1a050*/  F2FP.SATFINITE.E4M3.F32.PACK_AB_MERGE_C R2, RZ, R2, RZ ;  /* 0x00000002ff02723e */ /* 0x000fe200048070ff */
[----:B------:R-:W-:Y:S01]  /*1a060*/  FMUL R16, R16, UR41 ;  /* 0x0000002910107c20 */ /* 0x000fe20008400000 */
[----:B------:R-:W-:Y:S01]  /*1a070*/  F2FP.SATFINITE.E4M3.F32.PACK_AB_MERGE_C R6, RZ, R6, RZ ;  /* 0x00000006ff06723e */ /* 0x000fe200048070ff */
[----:B------:R-:W-:Y:S01]  /*1a080*/  FMUL R15, R15, UR41 ;  /* 0x000000290f0f7c20 */ /* 0x000fe20008400000 */
[----:B------:R-:W-:Y:S01]  /*1a090*/  FMUL R18, R18, UR41 ;  /* 0x0000002912127c20 */ /* 0x000fe20008400000 */
[----:B------:R-:W-:Y:S01]  /*1a0a0*/  ISETP.GE.AND P1, PT, R33, 0x81, PT ;  /* 0x000000812100780c */ /* 0x000fe20003f26270 */
[----:B------:R-:W-:Y:S01]  /*1a0b0*/  FMUL R17, R17, UR41 ;  /* 0x0000002911117c20 */ /* 0x000fe20008400000 */
[----:B------:R-:W-:Y:S01]  /*1a0c0*/  FMUL R20, R20, UR41 ;  /* 0x0000002914147c20 */ /* 0x000fe20008400000 */
[----:B------:R-:W-:Y:S01]  /*1a0d0*/  FMUL R19, R19, UR41 ;  /* 0x0000002913137c20 */ /* 0x000fe20008400000 */
[----:B------:R-:W-:Y:S01]  /*1a0e0*/  FMUL R22, R22, UR41 ;  /* 0x0000002916167c20 */ /* 0x000fe20008400000 */
[----:B------:R-:W-:Y:S01]  /*1a0f0*/  FMUL R21, R21, UR41 ;  /* 0x0000002915157c20 */ /* 0x000fe20008400000 */
[----:B------:R-:W-:Y:S01]  /*1a100*/  @!P0 STG.E.U8 desc[UR48][R4.64+0x1], R2 ;  /* 0x0000010204008986 */ /* 0x000fe2000c101130 */
[----:B------:R-:W-:-:S03]  /*1a110*/  ISETP.LT.OR P0, PT, R32, 0x1, !P2 ;  /* 0x000000012000780c */ /* 0x000fc60005701670 */
[----:B------:R-:W-:Y:S01]  /*1a120*/  @!P5 STG.E.U8 desc[UR48][R24.64+0x1], R6 ;  /* 0x000001061800d986 */ /* 0x000fe2000c101130 */
[----:B------:R-:W-:Y:S02]  /*1a130*/  ISETP.LT.OR P5, PT, R32, 0xa, !P3 ;  /* 0x0000000a2000780c */ /* 0x000fe40005fa1670 */
[----:B------:R-:W-:Y:S01]  /*1a140*/  F2FP.SATFINITE.E4M3.F32.PACK_AB_MERGE_C R0, RZ, R0, RZ ;  /* 0x00000000ff00723e */ /* 0x000fe200048070ff */
[----:B------:R-:W-:Y:S01]  /*1a150*/  FMUL R216, R216, UR41 ;  /* 0x00000029d8d87c20 */ /* 0x000fe20008400000 */
[----:B------:R-:W-:Y:S01]  /*1a160*/  F2FP.SATFINITE.E4M3.F32.PACK_AB_MERGE_C R8, RZ, R8, RZ ;  /* 0x00000008ff08723e */ /* 0x000fe200048070ff */
[----:B------:R-:W-:Y:S01]  /*1a170*/  FMUL R23, R23, UR41 ;  /* 0x0000002917177c20 */ /* 0x000fe20008400000 */
[----:B------:R-:W-:Y:S01]  /*1a180*/  ISETP.LT.OR P6, PT, R32, 0x9, !P3 ;  /* 0x000000092000780c */ /* 0x000fe20005fc1670 */
[----:B------:R-:W-:Y:S01]  /*1a190*/  FMUL R218, R218, UR41 ;  /* 0x00000029dada7c20 */ /* 0x000fe20008400000 */
[----:B------:R-:W-:Y:S01]  /*1a1a0*/  FMUL R217, R217, UR41 ;  /* 0x00000029d9d97c20 */ /* 0x000fe20008400000 */
[----:B------:R-:W-:Y:S04]  /*1a1b0*/  @!P0 STG.E.U8 desc[UR48][R24.64], R0 ;  /* 0x0000000018008986 */ /* 0x000fe8000c101130 */
[----:B------:R-:W-:Y:S01]  /*1a1c0*/  @!P5 STG.E.U8 desc[UR48][R4.64+0x9], R8 ;  /* 0x000009080400d986 */ /* 0x000fe2000c101130 */
[----:B------:R-:W-:-:S02]  /*1a1d0*/  ISETP.LT.OR P5, PT, R32, 0xa, !P2 ;  /* 0x0000000a2000780c */ /* 0x000fc400057a1670 */
[----:B------:R-:W-:Y:S01]  /*1a1e0*/  F2FP.SATFINITE.E4M3.F32.PACK_AB_MERGE_C R7, RZ, R7, RZ ;  /* 0x00000007ff07723e */ /* 0x000fe200048070ff */
[----:B------:R-:W-:Y:S01]  /*1a1f0*/  FMUL R220, R220, UR41 ;  /* 0x00000029dcdc7c20 */ /* 0x000fe20008400000 */
[----:B------:R-:W-:Y:S01]  /*1a200*/  F2FP.SATFINITE.E4M3.F32.PACK_AB_MERGE_C R10, RZ, R10, RZ ;  /* 0x0000000aff0a723e */ /* 0x000fe200048070ff */
[----:B------:R-:W-:Y:S01]  /*1a210*/  FMUL R219, R219, UR41 ;  /* 0x00000029dbdb7c20 */ /* 0x000fe20008400000 */
[----:B------:R-:W-:Y:S01]  /*1a220*/  FMUL R222, R222, UR41 ;  /* 0x00000029dede7c20 */ /* 0x000fe20008400000 */
[----:B------:R1:W-:Y:S01]  /*1a230*/  @!P6 STG.E.U8 desc[UR48][R4.64+0x8], R7 ;  /* 0x000008070400e986 */ /* 0x0003e2000c101130 */
[----:B------:R-:W-:Y:S01]  /*1a240*/  ISETP.LT.OR P6, PT, R32, 0x9, !P2 ;  /* 0x000000092000780c */ /* 0x000fe200057c1670 */
[----:B------:R-:W-:Y:S01]  /*1a250*/  FMUL R221, R221, UR41 ;  /* 0x00000029dddd7c20 */ /* 0x000fe20008400000 */
[----:B------:R-:W-:Y:S01]  /*1a260*/  FMUL R224, R224, UR41 ;  /* 0x00000029e0e07c20 */ /* 0x000fe20008400000 */
[----:B------:R-:W-:Y:S01]  /*1a270*/  FMUL R223, R223, UR41 ;  /* 0x00000029dfdf7c20 */ /* 0x000fe20008400000 */
[----:B------:R-:W-:Y:S01]  /*1a280*/  FMUL R226, R226, UR41 ;  /* 0x00000029e2e27c20 */ /* 0x000fe20008400000 */
[----:B------:R-:W-:Y:S01]  /*1a290*/  @!P5 STG.E.U8 desc[UR48][R24.64+0x9], R10 ;  /* 0x0000090a1800d986 */ /* 0x000fe2000c101130 */
[----:B------:R-:W-:-:S02]  /*1a2a0*/  ISETP.LT.OR P5, PT, R32, 0x12, !P3 ;  /* 0x000000122000780c */ /* 0x000fc40005fa1670 */
[----:B------:R-:W-:Y:S01]  /*1a2b0*/  F2FP.SATFINITE.E4M3.F32.PACK_AB_MERGE_C R9, RZ, R9, RZ ;  /* 0x00000009ff09723e */ /* 0x000fe200048070ff */
[----:B------:R-:W3:Y:S01]  /*1a2c0*/  LDL.LU R37, [R1+0x90] ;  /* 0x0000900001257983 */ /* 0x000ee20000300800 */
[----:B------:R-:W-:-:S03]  /*1a2d0*/  F2FP.SATFINITE.E4M3.F32.PACK_AB_MERGE_C R12, RZ, R12, RZ ;  /* 0x0000000cff0c723e */ /* 0x000fc600048070ff */
[----:B------:R-:W-:Y:S01]  /*1a2e0*/  @!P6 STG.E.U8 desc[UR48][R24.64+0x8], R9 ;  /* 0x000008091800e986 */ /* 0x000fe2000c101130 */
[C---:B------:R-:W-:Y:S02]  /*1a2f0*/  ISETP.LT.OR P6, PT, R32.reuse, 0x11, !P3 ;  /* 0x000000112000780c */ /* 0x040fe40005fc1670 */
[----:B------:R-:W-:Y:S01]  /*1a300*/  F2FP.SATFINITE.E4M3.F32.PACK_AB_MERGE_C R11, RZ, R11, RZ ;  /* 0x0000000bff0b723e */ /* 0x000fe200048070ff */
[----:B------:R-:W-:Y:S01]  /*1a310*/  FMUL R225, R225, UR41 ;  /* 0x00000029e1e17c20 */ /* 0x000fe20008400000 */
[----:B0-----:R-:W-:Y:S01]  /*1a320*/  F2FP.SATFINITE.E4M3.F32.PACK_AB_MERGE_C R3, RZ, R14, RZ ;  /* 0x0000000eff03723e */ /* 0x001fe200048070ff */
[----:B------:R-:W-:Y:S01]  /*1a330*/  @!P5 STG.E.U8 desc[UR48][R4.64+0x11], R12 ;  /* 0x0000110c0400d986 */ /* 0x000fe2000c101130 */
[C---:B------:R-:W-:Y:S02]  /*1a340*/  ISETP.LT.OR P5, PT, R32.reuse, 0x12, !P2 ;  /* 0x000000122000780c */ /* 0x040fe400057a1670 */
[----:B------:R-:W-:Y:S01]  /*1a350*/  F2FP.SATFINITE.E4M3.F32.PACK_AB_MERGE_C R13, RZ, R13, RZ ;  /* 0x0000000dff0d723e */ /* 0x000fe200048070ff */
[----:B------:R-:W3:Y:S04]  /*1a360*/  LDL.LU R36, [R1+0x94] ;  /* 0x0000940001247983 */ /* 0x000ee80000300800 */
[----:B------:R-:W-:Y:S01]  /*1a370*/  @!P6 STG.E.U8 desc[UR48][R4.64+0x10], R11 ;  /* 0x0000100b0400e986 */ /* 0x000fe2000c101130 */
[----:B------:R-:W-:-:S02]  /*1a380*/  ISETP.LT.OR P6, PT, R32, 0x11, !P2 ;  /* 0x000000112000780c */ /* 0x000fc400057c1670 */
[----:B-1----:R-:W-:Y:S01]  /*1a390*/  F2FP.SATFINITE.E4M3.F32.PACK_AB_MERGE_C R7, RZ, R16, RZ ;  /* 0x00000010ff07723e */ /* 0x002fe200048070ff */
[----:B------:R-:W-:Y:S01]  /*1a3a0*/  FMUL R228, R228, UR41 ;  /* 0x00000029e4e47c20 */ /* 0x000fe20008400000 */
[----:B------:R-:W-:Y:S01]  /*1a3b0*/  F2FP.SATFINITE.E4M3.F32.PACK_AB_MERGE_C R15, RZ, R15, RZ ;  /* 0x0000000fff0f723e */ /* 0x000fe200048070ff */
[----:B------:R0:W-:Y:S01]  /*1a3c0*/  @!P5 STG.E.U8 desc[UR48][R24.64+0x11], R3 ;  /* 0x000011031800d986 */ /* 0x0001e2000c101130 */
[C---:B------:R-:W-:Y:S02]  /*1a3d0*/  ISETP.LT.OR P5, PT, R32.reuse, 0x1a, !P3 ;  /* 0x0000001a2000780c */ /* 0x040fe40005fa1670 */
[----:B------:R-:W-:Y:S01]  /*1a3e0*/  F2FP.SATFINITE.E4M3.F32.PACK_AB_MERGE_C R17, RZ, R17, RZ ;  /* 0x00000011ff11723e */ /* 0x000fe200048070ff */
[----:B------:R-:W3:Y:S01]  /*1a3f0*/  LDL.LU R38, [R1+0x98] ;  /* 0x0000980001267983 */ /* 0x000ee20000300800 */
[----:B------:R-:W-:Y:S01]  /*1a400*/  ISETP.GE.AND P0, PT, R33, 0x89, PT ;  /* 0x000000892100780c */ /* 0x000fe20003f06270 */
[----:B------:R-:W-:Y:S01]  /*1a410*/  FMUL R227, R227, UR41 ;  /* 0x00000029e3e37c20 */ /* 0x000fe20008400000 */
[----:B------:R-:W-:Y:S01]  /*1a420*/  F2FP.SATFINITE.E4M3.F32.PACK_AB_MERGE_C R19, RZ, R19, RZ ;  /* 0x00000013ff13723e */ /* 0x000fe200048070ff */
[----:B------:R-:W-:Y:S01]  /*1a430*/  @!P6 STG.E.U8 desc[UR48][R24.64+0x10], R13 ;  /* 0x0000100d1800e986 */ /* 0x000fe2000c101130 */
[----:B------:R-:W-:Y:S01]  /*1a440*/  ISETP.LT.OR P6, PT, R32, 0x19, !P3 ;  /* 0x000000192000780c */ /* 0x000fe20005fc1670 */
[----:B------:R-:W-:Y:S01]  /*1a450*/  FMUL R229, R229, UR41 ;  /* 0x00000029e5e57c20 */ /* 0x000fe20008400000 */
[----:B------:R-:W-:-:S02]  /*1a460*/  F2FP.SATFINITE.E4M3.F32.PACK_AB_MERGE_C R21, RZ, R21, RZ ;  /* 0x00000015ff15723e */ /* 0x000fc400048070ff */
[----:B0-----:R-:W-:Y:S01]  /*1a470*/  F2FP.SATFINITE.E4M3.F32.PACK_AB_MERGE_C R3, RZ, R18, RZ ;  /* 0x00000012ff03723e */ /* 0x001fe200048070ff */
[----:B------:R0:W-:Y:S01]  /*1a480*/  @!P5 STG.E.U8 desc[UR48][R4.64+0x19], R7 ;  /* 0x000019070400d986 */ /* 0x0001e2000c101130 */
[C---:B------:R-:W-:Y:S02]  /*1a490*/  ISETP.LT.OR P5, PT, R32.reuse, 0x1a, !P2 ;  /* 0x0000001a2000780c */ /* 0x040fe400057a1670 */
[----:B------:R-:W-:Y:S02]  /*1a4a0*/  F2FP.SATFINITE.E4M3.F32.PACK_AB_MERGE_C R23, RZ, R23, RZ ;  /* 0x00000017ff17723e */ /* 0x000fe400048070ff */
[----:B------:R-:W-:Y:S02]  /*1a4b0*/  F2FP.SATFINITE.E4M3.F32.PACK_AB_MERGE_C R217, RZ, R217, RZ ;  /* 0x000000d9ffd9723e */ /* 0x000fe400048070ff */
[----:B------:R-:W-:Y:S01]  /*1a4c0*/  F2FP.SATFINITE.E4M3.F32.PACK_AB_MERGE_C R219, RZ, R219, RZ ;  /* 0x000000dbffdb723e */ /* 0x000fe200048070ff */
[----:B------:R-:W-:Y:S01]  /*1a4d0*/  @!P6 STG.E.U8 desc[UR48][R4.64+0x18], R15 ;  /* 0x0000180f0400e986 */ /* 0x000fe2000c101130 */
[----:B------:R-:W-:-:S02]  /*1a4e0*/  ISETP.LT.OR P6, PT, R32, 0x19, !P2 ;  /* 0x000000192000780c */ /* 0x000fc400057c1670 */
[----:B------:R-:W-:Y:S02]  /*1a4f0*/  F2FP.SATFINITE.E4M3.F32.PACK_AB_MERGE_C R221, RZ, R221, RZ ;  /* 0x000000ddffdd723e */ /* 0x000fe400048070ff */
        /* <DEDUP_REMOVED lines=8> */
[----:B0-----:R-:W-:-:S03]  /*1a580*/  F2FP.SATFINITE.E4M3.F32.PACK_AB_MERGE_C R3, RZ, R22, RZ ;  /* 0x00000016ff03723e */ /* 0x001fc600048070ff */
[----:B------:R0:W-:Y:S01]  /*1a590*/  @!P5 STG.E.U8 desc[UR48][R28.64+0x1], R7 ;  /* 0x000001071c00d986 */ /* 0x0001e2000c101130 */
[----:B------:R-:W-:-:S07]  /*1a5a0*/  ISETP.LT.OR P5, PT, R32, 0x2, !P0 ;  /* 0x000000022000780c */ /* 0x000fce00047a1670 */
[----:B------:R-:W-:Y:S01]  /*1a5b0*/  @!P6 STG.E.U8 desc[UR48][R28.64], R19 ;  /* 0x000000131c00e986 */ /* 0x000fe2000c101130 */
[----:B------:R-:W-:Y:S02]  /*1a5c0*/  ISETP.LT.OR P6, PT, R32, 0x1, !P0 ;  /* 0x000000012000780c */ /* 0x000fe400047c1670 */
        /* <DEDUP_REMOVED lines=34> */
[----:B------:R-:W-:-:S05]  /*1a7f0*/  ISETP.LT.OR P6, PT, R32, 0x21, !P3 ;  /* 0x000000212000780c */ /* 0x000fca0005fc1670 */
[----:B------:R1:W-:Y:S01]  /*1a800*/  @!P5 STG.E.U8 desc[UR48][R4.64+0x21], R7 ;  /* 0x000021070400d986 */ /* 0x0003e2000c101130 */
[----:B------:R-:W-:-:S07]  /*1a810*/  ISETP.LT.OR P5, PT, R32, 0x22, !P2 ;  /* 0x000000222000780c */ /* 0x000fce00057a1670 */
[----:B------:R-:W-:Y:S01]  /*1a820*/  @!P6 STG.E.U8 desc[UR48][R4.64+0x20], R227 ;  /* 0x000020e30400e986 */ /* 0x000fe2000c101130 */
[----:B------:R-:W-:Y:S01]  /*1a830*/  ISETP.LT.OR P6, PT, R32, 0x21, !P2 ;  /* 0x000000212000780c */ /* 0x000fe200057c1670 */
[----:B--2---:R-:W-:Y:S02]  /*1a840*/  FMUL R0, R35, UR41 ;  /* 0x0000002923007c20 */ /* 0x004fe40008400000 */
[----:B------:R-:W2:Y:S01]  /*1a850*/  LDL.LU R35, [R1+0x9c] ;  /* 0x00009c0001237983 */ /* 0x000ea20000300800 */
[----:B------:R-:W-:Y:S02]  /*1a860*/  F2FP.SATFINITE.E4M3.F32.PACK_AB_MERGE_C R229, RZ, R229, RZ ;  /* 0x000000e5ffe5723e */ /* 0x000fe400048070ff */
[----:B0-----:R-:W-:Y:S01]  /*1a870*/  F2FP.SATFINITE.E4M3.F32.PACK_AB_MERGE_C R3, RZ, R0, RZ ;  /* 0x00000000ff03723e */ /* 0x001fe200048070ff */
[----:B----4-:R-:W-:Y:S02]  /*1a880*/  FMUL R0, R34, UR41 ;  /* 0x0000002922007c20 */ /* 0x010fe40008400000 */
[----:B------:R-:W4:Y:S01]  /*1a890*/  LDL.LU R34, [R1+0xa0] ;  /* 0x0000a00001227983 */ /* 0x000f220000300800 */
[----:B---3--:R-:W-:-:S02]  /*1a8a0*/  FMUL R2, R31, UR41 ;  /* 0x000000291f027c20 */ /* 0x008fc40008400000 */
[----:B-1----:R-:W-:Y:S01]  /*1a8b0*/  F2FP.SATFINITE.E4M3.F32.PACK_AB_MERGE_C R7, RZ, R0, RZ ;  /* 0x00000000ff07723e */ /* 0x002fe200048070ff */
[----:B------:R-:W3:Y:S01]  /*1a8c0*/  LDL.LU R31, [R1+0xa4] ;  /* 0x0000a400011f7983 */ /* 0x000ee20000300800 */
[----:B------:R-:W-:-:S03]  /*1a8d0*/  FMUL R0, R30, UR41 ;  /* 0x000000291e007c20 */ /* 0x000fc60008400000 */
[----:B------:R-:W3:Y:S04]  /*1a8e0*/  LDL.LU R30, [R1+0xa8] ;  /* 0x0000a800011e7983 */ /* 0x000ee80000300800 */
[----:B------:R-:W-:Y:S01]  /*1a8f0*/  @!P6 STG.E.U8 desc[UR48][R24.64+0x20], R229 ;  /* 0x000020e51800e986 */ /* 0x000fe2000c101130 */
[----:B------:R-:W-:-:S03]  /*1a900*/  ISETP.LT.OR P6, PT, R32, 0x29, !P3 ;  /* 0x000000292000780c */ /* 0x000fc60005fc1670 */
[----:B------:R0:W-:Y:S01]  /*1a910*/  @!P5 STG.E.U8 desc[UR48][R24.64+0x21], R3 ;  /* 0x000021031800d986 */ /* 0x0001e2000c101130 */
[----:B------:R-:W-:Y:S02]  /*1a920*/  ISETP.LT.OR P5, PT, R32, 0x2a, !P3 ;  /* 0x0000002a2000780c */ /* 0x000fe40005fa1670 */
[----:B------:R-:W-:-:S07]  /*1a930*/  F2FP.SATFINITE.E4M3.F32.PACK_AB_MERGE_C R9, RZ, R2, RZ ;  /* 0x00000002ff09723e */ /* 0x000fce00048070ff */
[----:B------:R1:W-:Y:S01]  /*1a940*/  @!P6 STG.E.U8 desc[UR48][R4.64+0x28], R7 ;  /* 0x000028070400e986 */ /* 0x0003e2000c101130 */
[----:B------:R-:W-:-:S03]  /*1a950*/  ISETP.LT.OR P6, PT, R32, 0x29, !P2 ;  /* 0x000000292000780c */ /* 0x000fc600057c1670 */
[----:B------:R1:W-:Y:S01]  /*1a960*/  @!P5 STG.E.U8 desc[UR48][R4.64+0x29], R9 ;  /* 0x000029090400d986 */ /* 0x0003e2000c101130 */
[----:B------:R-:W-:Y:S02]  /*1a970*/  ISETP.LT.OR P5, PT, R32, 0x2a, !P2 ;  /* 0x0000002a2000780c */ /* 0x000fe400057a1670 */
[----:B0-----:R-:W-:-:S07]  /*1a980*/  F2FP.SATFINITE.E4M3.F32.PACK_AB_MERGE_C R3, RZ, R0, RZ ;  /* 0x00000000ff03723e */ /* 0x001fce00048070ff */
[----:B------:R0:W-:Y:S01]  /*1a990*/  @!P6 STG.E.U8 desc[UR48][R24.64+0x28], R3 ;  /* 0x000028031800e986 */ /* 0x0001e2000c101130 */
[----:B------:R-:W-:-:S03]  /*1a9a0*/  FMUL R2, R37, UR41 ;  /* 0x0000002925027c20 */ /* 0x000fc60008400000 */
[----:B------:R-:W3:Y:S02]  /*1a9b0*/  LDL.LU R37, [R1+0xac] ;  /* 0x0000ac0001257983 */ /* 0x000ee40000300800 */
[----:B------:R-:W-:Y:S01]  /*1a9c0*/  F2FP.SATFINITE.E4M3.F32.PACK_AB_MERGE_C R11, RZ, R2, RZ ;  /* 0x00000002ff0b723e */ /* 0x000fe200048070ff */
[----:B------:R-:W-:Y:S02]  /*1a9d0*/  FMUL R0, R36, UR41 ;  /* 0x0000002924007c20 */ /* 0x000fe40008400000 */
[----:B------:R-:W3:Y:S03]  /*1a9e0*/  LDL.LU R36, [R1+0xb0] ;  /* 0x0000b00001247983 */ /* 0x000ee60000300800 */
[----:B-1----:R-:W-:Y:S01]  /*1a9f0*/  F2FP.SATFINITE.E4M3.F32.PACK_AB_MERGE_C R7, RZ, R0, RZ ;  /* 0x00000000ff07723e */ /* 0x002fe200048070ff */
[----:B------:R-:W-:Y:S02]  /*1aa00*/  FMUL R2, R38, UR41 ;  /* 0x0000002926027c20 */ /* 0x000fe40008400000 */
[----:B------:R-:W3:Y:S03]  /*1aa10*/  LDL.LU R38, [R1+0xb4] ;  /* 0x0000b40001267983 */ /* 0x000ee60000300800 */
[----:B------:R-:W-:Y:S01]  /*1aa20*/  F2FP.SATFINITE.E4M3.F32.PACK_AB_MERGE_C R9, RZ, R2, RZ ;  /* 0x00000002ff09723e */ /* 0x000fe200048070ff */
[----:B------:R1:W-:Y:S01]  /*1aa30*/  @!P5 STG.E.U8 desc[UR48][R24.64+0x29], R11 ;  /* 0x0000290b1800d986 */ /* 0x0003e2000c101130 */
[----:B--2---:R-:W-:-:S03]  /*1aa40*/  FMUL R0, R35, UR41 ;  /* 0x0000002923007c20 */ /* 0x004fc60008400000 */
[----:B------:R-:W2:Y:S01]  /*1aa50*/  LDL.LU R35, [R1+0xb8] ;  /* 0x0000b80001237983 */ /* 0x000ea20000300800 */
[----:B----4-:R-:W-:-:S03]  /*1aa60*/  FMUL R2, R34, UR41 ;  /* 0x0000002922027c20 */ /* 0x010fc60008400000 */
[----:B------:R-:W4:Y:S01]  /*1aa70*/  LDL.LU R34, [R1+0xbc] ;  /* 0x0000bc0001227983 */ /* 0x000f220000300800 */
[----:B0-----:R-:W-:Y:S01]  /*1aa80*/  F2FP.SATFINITE.E4M3.F32.PACK_AB_MERGE_C R3, RZ, R0, RZ ;  /* 0x00000000ff03723e */ /* 0x001fe200048070ff */
[----:B---3--:R-:W-:Y:S01]  /*1aa90*/  FMUL R0, R31, UR41 ;  /* 0x000000291f007c20 */ /* 0x008fe20008400000 */
[----:B-1----:R-:W-:Y:S01]  /*1aaa0*/  F2FP.SATFINITE.E4M3.F32.PACK_AB_MERGE_C R11, RZ, R2, RZ ;  /* 0x00000002ff0b723e */ /* 0x002fe200048070ff */
[----:B------:R-:W3:Y:S01]  /*1aab0*/  LDL.LU R31, [R1+0xc0] ;  /* 0x0000c000011f7983 */ /* 0x000ee20000300800 */
[----:B------:R-:W-:-:S03]  /*1aac0*/  FMUL R2, R30, UR41 ;  /* 0x000000291e027c20 */ /* 0x000fc60008400000 */
[----:B------:R-:W3:Y:S01]  /*1aad0*/  LDL.LU R30, [R1+0xc4] ;  /* 0x0000c400011e7983 */ /* 0x000ee20000300800 */
[C---:B------:R-:W-:Y:S02]  /*1aae0*/  ISETP.LT.OR P6, PT, R32.reuse, 0x31, !P3 ;  /* 0x000000312000780c */ /* 0x040fe40005fc1670 */
[----:B------:R-:W-:-:S11]  /*1aaf0*/  ISETP.LT.OR P5, PT, R32, 0x32, !P3 ;  /* 0x000000322000780c */ /* 0x000fd60005fa1670 */
[----:B------:R0:W-:Y:S01]  /*1ab00*/  @!P6 STG.E.U8 desc[UR48][R4.64+0x30], R7 ;  /* 0x000030070400e986 */ /* 0x0001e2000c101130 */
[----:B------:R-:W-:-:S03]  /*1ab10*/  ISETP.LT.OR P6, PT, R32, 0x31, !P2 ;  /* 0x000000312000780c */ /* 0x000fc600057c1670 */
[----:B------:R1:W-:Y:S01]  /*1ab20*/  @!P5 STG.E.U8 desc[UR48][R4.64+0x31], R9 ;  /* 0x000031090400d986 */ /* 0x0003e2000c101130 */
[----:B------:R-:W-:-:S09]  /*1ab30*/  ISETP.LT.OR P5, PT, R32, 0x32, !P2 ;  /* 0x000000322000780c */ /* 0x000fd200057a1670 */
[----:B------:R1:W-:Y:S01]  /*1ab40*/  @!P6 STG.E.U8 desc[UR48][R24.64+0x30], R3 ;  /* 0x000030031800e986 */ /* 0x0003e2000c101130 */
[C---:B------:R-:W-:Y:S02]  /*1ab50*/  ISETP.LT.OR P6, PT, R32.reuse, 0x39, !P3 ;  /* 0x000000392000780c */ /* 0x040fe40005fc1670 */
[----:B0-----:R-:W-:Y:S01]  /*1ab60*/  F2FP.SATFINITE.E4M3.F32.PACK_AB_MERGE_C R7, RZ, R0, RZ ;  /* 0x00000000ff07723e */ /* 0x001fe200048070ff */
[----:B------:R0:W-:Y:S01]  /*1ab70*/  @!P5 STG.E.U8 desc[UR48][R24.64+0x31], R11 ;  /* 0x0000310b1800d986 */ /* 0x0001e2000c101130 */
[----:B------:R-:W-:Y:S02]  /*1ab80*/  ISETP.LT.OR P5, PT, R32, 0x3a, !P3 ;  /* 0x0000003a2000780c */ /* 0x000fe40005fa1670 */
[----:B-1----:R-:W-:-:S07]  /*1ab90*/  F2FP.SATFINITE.E4M3.F32.PACK_AB_MERGE_C R9, RZ, R2, RZ ;  /* 0x00000002ff09723e */ /* 0x002fce00048070ff */
[----:B------:R1:W-:Y:S01]  /*1aba0*/  @!P6 STG.E.U8 desc[UR48][R4.64+0x38], R7 ;  /* 0x000038070400e986 */ /* 0x0003e2000c101130 */
[----:B------:R-:W-:-:S03]  /*1abb0*/  ISETP.LT.OR P6, PT, R32, 0x39, !P2 ;  /* 0x000000392000780c */ /* 0x000fc600057c1670 */
[----:B------:R4:W-:Y:S01]  /*1abc0*/  @!P5 STG.E.U8 desc[UR48][R4.64+0x39], R9 ;  /* 0x000039090400d986 */ /* 0x0009e2000c101130 */
[----:B------:R-:W-:-:S03]  /*1abd0*/  FMUL R0, R37, UR41 ;  /* 0x0000002925007c20 */ /* 0x000fc60008400000 */
[----:B------:R-:W3:Y:S02]  /*1abe0*/  LDL.LU R37, [R1+0xc8] ;  /* 0x0000c80001257983 */ /* 0x000ee40000300800 */
[----:B------:R-:W-:Y:S01]  /*1abf0*/  F2FP.SATFINITE.E4M3.F32.PACK_AB_MERGE_C R3, RZ, R0, RZ ;  /* 0x00000000ff03723e */ /* 0x000fe200048070ff */
[----:B------:R-:W-:Y:S02]  /*1ac00*/  FMUL R2, R36, UR41 ;  /* 0x0000002924027c20 */ /* 0x000fe40008400000 */
[----:B------:R-:W3:Y:S03]  /*1ac10*/  LDL.LU R36, [R1+0xcc] ;  /* 0x0000cc0001247983 */ /* 0x000ee60000300800 */
[----:B0-----:R-:W-:Y:S01]  /*1ac20*/  F2FP.SATFINITE.E4M3.F32.PACK_AB_MERGE_C R11, RZ, R2, RZ ;  /* 0x00000002ff0b723e */ /* 0x001fe200048070ff */
[----:B------:R-:W-:Y:S02]  /*1ac30*/  FMUL R0, R38, UR41 ;  /* 0x0000002926007c20 */ /* 0x000fe40008400000 */
[----:B------:R-:W3:Y:S03]  /*1ac40*/  LDL.LU R38, [R1+0xd0] ;  /* 0x0000d00001267983 */ /* 0x000ee60000300800 */
[----:B-1----:R-:W-:Y:S01]  /*1ac50*/  F2FP.SATFINITE.E4M3.F32.PACK_AB_MERGE_C R7, RZ, R0, RZ ;  /* 0x00000000ff07723e */ /* 0x002fe200048070ff */
[----:B------:R0:W-:Y:S01]  /*1ac60*/  @!P6 STG.E.U8 desc[UR48][R24.64+0x38], R3 ;  /* 0x000038031800e986 */ /* 0x0001e2000c101130 */
[----:B--2---:R-:W-:-:S03]  /*1ac70*/  FMUL R2, R35, UR41 ;  /* 0x0000002923027c20 */ /* 0x004fc60008400000 */
[----:B------:R-:W2:Y:S01]  /*1ac80*/  LDL.LU R35, [R1+0xd4] ;  /* 0x0000d40001237983 */ /* 0x000ea20000300800 */
[----:B----4-:R-:W-:-:S03]  /*1ac90*/  FMUL R0, R34, UR41 ;  /* 0x0000002922007c20 */ /* 0x010fc60008400000 */
[----:B------:R-:W4:Y:S01]  /*1aca0*/  LDL.LU R34, [R1+0xd8] ;  /* 0x0000d80001227983 */ /* 0x000f220000300800 */
[----:B------:R-:W-:Y:S01]  /*1acb0*/  F2FP.SATFINITE.E4M3.F32.PACK_AB_MERGE_C R9, RZ, R2, RZ ;  /* 0x00000002ff09723e */ /* 0x000fe200048070ff */
[----:B---3--:R-:W-:Y:S01]  /*1acc0*/  FMUL R2, R31, UR41 ;  /* 0x000000291f027c20 */ /* 0x008fe20008400000 */
[----:B0-----:R-:W-:Y:S01]  /*1acd0*/  F2FP.SATFINITE.E4M3.F32.PACK_AB_MERGE_C R3, RZ, R0, RZ ;  /* 0x00000000ff03723e */ /* 0x001fe200048070ff */
        /* <DEDUP_REMOVED lines=722> */
[----:B------:R-:W3:Y:S04]  /*1da00*/  LDL.LU R36, [R1+0x318] ;  /* 0x0003180001247983 */ /* 0x000ee80000300800 */
[----:B------:R-:W3:Y:S01]  /*1da10*/  LDL.LU R41, [R1+0x31c] ;  /* 0x00031c0001297983 */ /* 0x000ee20000300800 */
[----:B0-----:R-:W-:Y:S01]  /*1da20*/  F2FP.SATFINITE.E4M3.F32.PACK_AB_MERGE_C R3, RZ, R0, RZ ;  /* 0x00000000ff03723e */ /* 0x001fe200048070ff */
[----:B------:R-:W-:-:S05]  /*1da30*/  FMUL R2, R38, UR41 ;  /* 0x0000002926027c20 */ /* 0x000fca0008400000 */
        /* <DEDUP_REMOVED lines=13> */
[C---:B------:R-:W-:Y:S01]  /*1db10*/  ISETP.LT.OR P5, PT, R32.reuse, 0xc2, !P2 ;  /* 0x000000c22000780c */ /* 0x040fe200057a1670 */
[----:B------:R-:W3:Y:S04]  /*1db20*/  LDL.LU R40, [R1+0x330] ;  /* 0x0003300001287983 */ /* 0x000ee80000300800 */
[----:B------:R-:W3:Y:S06]  /*1db30*/  LDL.LU R38, [R1+0x334] ;  /* 0x0003340001267983 */ /* 0x000eec0000300800 */
        /* <DEDUP_REMOVED lines=17> */
[----:B------:R-:W3:Y:S01]  /*1dc50*/  LDL.LU R36, [R1+0x33c] ;  /* 0x00033c0001247983 */ /* 0x000ee20000300800 */
[----:B------:R-:W-:Y:S02]  /*1dc60*/  FMUL R0, R41, UR41 ;  /* 0x0000002929007c20 */ /* 0x000fe40008400000 */
[----:B0-----:R-:W-:-:S03]  /*1dc70*/  F2FP.SATFINITE.E4M3.F32.PACK_AB_MERGE_C R9, RZ, R2, RZ ;  /* 0x00000002ff09723e */ /* 0x001fc600048070ff */
[----:B-1----:R-:W-:Y:S01]  /*1dc80*/  F2FP.SATFINITE.E4M3.F32.PACK_AB_MERGE_C R3, RZ, R0, RZ ;  /* 0x00000000ff03723e */ /* 0x002fe200048070ff */
[----:B------:R0:W-:Y:S01]  /*1dc90*/  @!P6 STG.E.U8 desc[UR48][R4.64+0xd0], R7 ;  /* 0x0000d0070400e986 */ /* 0x0001e2000c101130 */
[----:B--2---:R-:W-:-:S03]  /*1dca0*/  FMUL R2, R35, UR41 ;  /* 0x0000002923027c20 */ /* 0x004fc60008400000 */
[----:B------:R-:W2:Y:S01]  /*1dcb0*/  LDL.LU R35, [R1+0x340] ;  /* 0x0003400001237983 */ /* 0x000ea20000300800 */
[----:B----4-:R-:W-:Y:S01]  /*1dcc0*/  FMUL R0, R34, UR41 ;  /* 0x0000002922007c20 */ /* 0x010fe20008400000 */
[----:B------:R-:W-:Y:S02]  /*1dcd0*/  F2FP.SATFINITE.E4M3.F32.PACK_AB_MERGE_C R11, RZ, R2, RZ ;  /* 0x00000002ff0b723e */ /* 0x000fe400048070ff */
[----:B------:R-:W4:Y:S01]  /*1dce0*/  LDL.LU R34, [R1+0x344] ;  /* 0x0003440001227983 */ /* 0x000f220000300800 */
[----:B---3--:R-:W-:Y:S01]  /*1dcf0*/  FMUL R2, R31, UR41 ;  /* 0x000000291f027c20 */ /* 0x008fe20008400000 */
[----:B0-----:R-:W-:Y:S02]  /*1dd00*/  F2FP.SATFINITE.E4M3.F32.PACK_AB_MERGE_C R7, RZ, R0, RZ ;  /* 0x00000000ff07723e */ /* 0x001fe400048070ff */
[----:B------:R-:W3:Y:S01]  /*1dd10*/  LDL.LU R31, [R1+0x348] ;  /* 0x00034800011f7983 */ /* 0x000ee20000300800 */
[----:B------:R-:W-:-:S03]  /*1dd20*/  FMUL R0, R30, UR41 ;  /* 0x000000291e007c20 */ /* 0x000fc60008400000 */
[----:B------:R-:W3:Y:S01]  /*1dd30*/  LDL.LU R30, [R1+0x34c] ;  /* 0x00034c00011e7983 */ /* 0x000ee20000300800 */
[C---:B------:R-:W-:Y:S02]  /*1dd40*/  ISETP.LT.OR P5, PT, R32.reuse, 0xd2, !P3 ;  /* 0x000000d22000780c */ /* 0x040fe40005fa1670 */
[C---:B------:R-:W-:Y:S01]  /*1dd50*/  ISETP.LT.OR P6, PT, R32.reuse, 0xd1, !P2 ;  /* 0x000000d12000780c */ /* 0x040fe200057c1670 */
[----:B------:R-:W3:Y:S10]  /*1dd60*/  LDL.LU R41, [R1+0x350] ;  /* 0x0003500001297983 */ /* 0x000ef40000300800 */
[----:B------:R0:W-:Y:S01]  /*1dd70*/  @!P5 STG.E.U8 desc[UR48][R4.64+0xd1], R9 ;  /* 0x0000d1090400d986 */ /* 0x0001e2000c101130 */
[----:B------:R-:W-:-:S03]  /*1dd80*/  ISETP.LT.OR P5, PT, R32, 0xd2, !P2 ;  /* 0x000000d22000780c */ /* 0x000fc600057a1670 */
[----:B------:R-:W-:Y:S01]  /*1dd90*/  @!P6 STG.E.U8 desc[UR48][R24.64+0xd0], R3 ;  /* 0x0000d0031800e986 */ /* 0x000fe2000c101130 */
[----:B------:R-:W-:Y:S02]  /*1dda0*/  ISETP.LT.OR P6, PT, R32, 0xd9, !P3 ;  /* 0x000000d92000780c */ /* 0x000fe40005fc1670 */
[----:B------:R-:W-:Y:S01]  /*1ddb0*/  F2FP.SATFINITE.E4M3.F32.PACK_AB_MERGE_C R13, RZ, R0, RZ ;  /* 0x00000000ff0d723e */ /* 0x000fe200048070ff */
[----:B------:R-:W-:Y:S01]  /*1ddc0*/  FMUL R0, R40, UR41 ;  /* 0x0000002928007c20 */ /* 0x000fe20008400000 */
[----:B------:R-:W-:Y:S01]  /*1ddd0*/  ISETP.LT.OR P3, PT, R32, 0xda, !P3 ;  /* 0x000000da2000780c */ /* 0x000fe20005f61670 */
[----:B------:R-:W3:Y:S01]  /*1dde0*/  LDL.LU R40, [R1+0x354] ;  /* 0x0003540001287983 */ /* 0x000ee20000300800 */
[----:B0-----:R-:W-:Y:S01]  /*1ddf0*/  F2FP.SATFINITE.E4M3.F32.PACK_AB_MERGE_C R9, RZ, R2, RZ ;  /* 0x00000002ff09723e */ /* 0x001fe200048070ff */
[----:B------:R-:W-:Y:S02]  /*1de00*/  FMUL R2, R38, UR41 ;  /* 0x0000002926027c20 */ /* 0x000fe40008400000 */
[----:B------:R-:W-:Y:S01]  /*1de10*/  @!P5 STG.E.U8 desc[UR48][R24.64+0xd1], R11 ;  /* 0x0000d10b1800d986 */ /* 0x000fe2000c101130 */
[----:B------:R-:W-:-:S02]  /*1de20*/  ISETP.LT.OR P5, PT, R32, 0xd9, !P2 ;  /* 0x000000d92000780c */ /* 0x000fc400057a1670 */
[----:B------:R-:W-:Y:S01]  /*1de30*/  ISETP.LT.OR P2, PT, R32, 0xda, !P2 ;  /* 0x000000da2000780c */ /* 0x000fe20005741670 */
[----:B------:R-:W3:Y:S04]  /*1de40*/  LDL.LU R38, [R1+0x358] ;  /* 0x0003580001267983 */ /* 0x000ee80000300800 */
[----:B------:R0:W-:Y:S04]  /*1de50*/  @!P6 STG.E.U8 desc[UR48][R4.64+0xd8], R7 ;  /* 0x0000d8070400e986 */ /* 0x0001e8000c101130 */
[----:B------:R1:W-:Y:S01]  /*1de60*/  @!P3 STG.E.U8 desc[UR48][R4.64+0xd9], R9 ;  /* 0x0000d9090400b986 */ /* 0x0003e2000c101130 */
[----:B0-----:R-:W-:-:S02]  /*1de70*/  F2FP.SATFINITE.E4M3.F32.PACK_AB_MERGE_C R7, RZ, R0, RZ ;  /* 0x00000000ff07723e */ /* 0x001fc400048070ff */
[----:B-1----:R-:W-:-:S03]  /*1de80*/  F2FP.SATFINITE.E4M3.F32.PACK_AB_MERGE_C R5, RZ, R2, RZ ;  /* 0x00000002ff05723e */ /* 0x002fc600048070ff */
[----:B------:R0:W-:Y:S01]  /*1de90*/  @!P2 STG.E.U8 desc[UR48][R24.64+0xd9], R7 ;  /* 0x0000d9071800a986 */ /* 0x0001e2000c101130 */
[----:B------:R-:W-:-:S03]  /*1dea0*/  FMUL R3, R37, UR41 ;  /* 0x0000002925037c20 */ /* 0x000fc60008400000 */
[----:B------:R-:W3:Y:S02]  /*1deb0*/  LDL.LU R37, [R1+0x35c] ;  /* 0x00035c0001257983 */ /* 0x000ee40000300800 */
[----:B------:R-:W-:Y:S01]  /*1dec0*/  F2FP.SATFINITE.E4M3.F32.PACK_AB_MERGE_C R9, RZ, R3, RZ ;  /* 0x00000003ff09723e */ /* 0x000fe200048070ff */
[----:B------:R-:W-:Y:S02]  /*1ded0*/  FMUL R6, R36, UR41 ;  /* 0x0000002924067c20 */ /* 0x000fe40008400000 */
[----:B------:R-:W3:Y:S01]  /*1dee0*/  LDL.LU R36, [R1+0x360] ;  /* 0x0003600001247983 */ /* 0x000ee20000300800 */
[----:B--2---:R-:W-:-:S03]  /*1def0*/  FMUL R0, R35, UR41 ;  /* 0x0000002923007c20 */ /* 0x004fc60008400000 */
[----:B------:R-:W2:Y:S02]  /*1df00*/  LDL.LU R35, [R1+0x364] ;  /* 0x0003640001237983 */ /* 0x000ea40000300800 */
[----:B0-----:R-:W-:Y:S01]  /*1df10*/  F2FP.SATFINITE.E4M3.F32.PACK_AB_MERGE_C R7, RZ, R0, RZ ;  /* 0x00000000ff07723e */ /* 0x001fe200048070ff */
[----:B----4-:R-:W-:Y:S02]  /*1df20*/  FMUL R2, R34, UR41 ;  /* 0x0000002922027c20 */ /* 0x010fe40008400000 */
[----:B------:R-:W4:Y:S01]  /*1df30*/  LDL.LU R34, [R1+0x368] ;  /* 0x0003680001227983 */ /* 0x000f220000300800 */
[----:B---3--:R-:W-:-:S03]  /*1df40*/  FMUL R3, R31, UR41 ;  /* 0x000000291f037c20 */ /* 0x008fc60008400000 */
[----:B------:R-:W3:Y:S01]  /*1df50*/  LDL.LU R31, [R1+0x36c] ;  /* 0x00036c00011f7983 */ /* 0x000ee20000300800 */
[----:B------:R-:W-:-:S03]  /*1df60*/  FMUL R0, R30, UR41 ;  /* 0x000000291e007c20 */ /* 0x000fc60008400000 */
[----:B------:R-:W3:Y:S01]  /*1df70*/  LDL.LU R30, [R1+0x370] ;  /* 0x00037000011e7983 */ /* 0x000ee20000300800 */
[C---:B------:R-:W-:Y:S02]  /*1df80*/  ISETP.LT.OR P6, PT, R32.reuse, 0xc1, !P1 ;  /* 0x000000c12000780c */ /* 0x040fe40004fc1670 */
[C---:B------:R-:W-:Y:S01]  /*1df90*/  ISETP.LT.OR P3, PT, R32.reuse, 0xc2, !P1 ;  /* 0x000000c22000780c */ /* 0x040fe20004f61670 */
[----:B------:R-:W-:Y:S01]  /*1dfa0*/  @!P5 STG.E.U8 desc[UR48][R24.64+0xd8], R13 ;  /* 0x0000d80d1800d986 */ /* 0x000fe2000c101130 */
[C---:B------:R-:W-:Y:S02]  /*1dfb0*/  ISETP.LT.OR P5, PT, R32.reuse, 0xc1, !P0 ;  /* 0x000000c12000780c */ /* 0x040fe400047a1670 */
[----:B------:R-:W-:-:S07]  /*1dfc0*/  ISETP.LT.OR P2, PT, R32, 0xca, !P1 ;  /* 0x000000ca2000780c */ /* 0x000fce0004f41670 */
[----:B------:R0:W-:Y:S01]  /*1dfd0*/  @!P6 STG.E.U8 desc[UR48][R28.64+0xc0], R5 ;  /* 0x0000c0051c00e986 */ /* 0x0001e2000c101130 */
[----:B------:R-:W-:-:S03]  /*1dfe0*/  ISETP.LT.OR P6, PT, R32, 0xc2, !P0 ;  /* 0x000000c22000780c */ /* 0x000fc600047c1670 */
[----:B------:R1:W-:Y:S01]  /*1dff0*/  @!P3 STG.E.U8 desc[UR48][R28.64+0xc1], R9 ;  /* 0x0000c1091c00b986 */ /* 0x0003e2000c101130 */
[C---:B------:R-:W-:Y:S02]  /*1e000*/  ISETP.LT.OR P3, PT, R32.reuse, 0xc9, !P1 ;  /* 0x000000c92000780c */ /* 0x040fe40004f61670 */
[----:B------:R-:W-:Y:S02]  /*1e010*/  F2FP.SATFINITE.E4M3.F32.PACK_AB_MERGE_C R11, RZ, R6, RZ ;  /* 0x00000006ff0b723e */ /* 0x000fe400048070ff */
[----:B0-----:R-:W-:Y:S02]  /*1e020*/  F2FP.SATFINITE.E4M3.F32.PACK_AB_MERGE_C R5, RZ, R2, RZ ;  /* 0x00000002ff05723e */ /* 0x001fe400048070ff */
[----:B-1----:R-:W-:Y:S01]  /*1e030*/  F2FP.SATFINITE.E4M3.F32.PACK_AB_MERGE_C R9, RZ, R3, RZ ;  /* 0x00000003ff09723e */ /* 0x002fe200048070ff */
[----:B------:R-:W-:Y:S01]  /*1e040*/  @!P5 STG.E.U8 desc[UR48][R26.64+0xc0], R11 ;  /* 0x0000c00b1a00d986 */ /* 0x000fe2000c101130 */
[----:B------:R-:W-:-:S03]  /*1e050*/  ISETP.LT.OR P5, PT, R32, 0xc9, !P0 ;  /* 0x000000c92000780c */ /* 0x000fc600047a1670 */
[----:B------:R0:W-:Y:S01]  /*1e060*/  @!P6 STG.E.U8 desc[UR48][R26.64+0xc1], R7 ;  /* 0x0000c1071a00e986 */ /* 0x0001e2000c101130 */
[----:B------:R-:W-:-:S03]  /*1e070*/  ISETP.LT.OR P6, PT, R32, 0xca, !P0 ;  /* 0x000000ca2000780c */ /* 0x000fc600047c1670 */
[----:B------:R1:W-:Y:S01]  /*1e080*/  @!P2 STG.E.U8 desc[UR48][R28.64+0xc9], R9 ;  /* 0x0000c9091c00a986 */ /* 0x0003e2000c101130 */
[C---:B------:R-:W-:Y:S01]  /*1e090*/  ISETP.LT.OR P2, PT, R32.reuse, 0xd2, !P1 ;  /* 0x000000d22000780c */ /* 0x040fe20004f41670 */
[----:B------:R-:W-:Y:S02]  /*1e0a0*/  FMUL R2, R41, UR41 ;  /* 0x0000002929027c20 */ /* 0x000fe40008400000 */
[----:B------:R1:W-:Y:S01]  /*1e0b0*/  @!P3 STG.E.U8 desc[UR48][R28.64+0xc8], R5 ;  /* 0x0000c8051c00b986 */ /* 0x0003e2000c101130 */
[----:B------:R-:W-:Y:S01]  /*1e0c0*/  ISETP.LT.OR P3, PT, R32, 0xd1, !P1 ;  /* 0x000000d12000780c */ /* 0x000fe20004f61670 */
[----:B------:R-:W-:Y:S01]  /*1e0d0*/  FMUL R3, R38, UR41 ;  /* 0x0000002926037c20 */ /* 0x000fe20008400000 */
[----:B------:R-:W-:Y:S01]  /*1e0e0*/  F2FP.SATFINITE.E4M3.F32.PACK_AB_MERGE_C R13, RZ, R0, RZ ;  /* 0x00000000ff0d723e */ /* 0x000fe200048070ff */
[----:B------:R-:W-:Y:S01]  /*1e0f0*/  FMUL R0, R40, UR41 ;  /* 0x0000002928007c20 */ /* 0x000fe20008400000 */
[----:B0-----:R-:W-:Y:S02]  /*1e100*/  F2FP.SATFINITE.E4M3.F32.PACK_AB_MERGE_C R7, RZ, R2, RZ ;  /* 0x00000002ff07723e */ /* 0x001fe400048070ff */
[----:B-1----:R-:W-:Y:S01]  /*1e110*/  F2FP.SATFINITE.E4M3.F32.PACK_AB_MERGE_C R9, RZ, R3, RZ ;  /* 0x00000003ff09723e */ /* 0x002fe200048070ff */
[----:B------:R-:W-:Y:S01]  /*1e120*/  @!P5 STG.E.U8 desc[UR48][R26.64+0xc8], R13 ;  /* 0x0000c80d1a00d986 */ /* 0x000fe2000c101130 */
[----:B------:R-:W-:-:S03]  /*1e130*/  F2FP.SATFINITE.E4M3.F32.PACK_AB_MERGE_C R5, RZ, R0, RZ ;  /* 0x00000000ff05723e */ /* 0x000fc600048070ff */
[----:B------:R0:W-:Y:S01]  /*1e140*/  @!P6 STG.E.U8 desc[UR48][R26.64+0xc9], R7 ;  /* 0x0000c9071a00e986 */ /* 0x0001e2000c101130 */
[C---:B------:R-:W-:Y:S02]  /*1e150*/  ISETP.LT.OR P5, PT, R32.reuse, 0xd1, !P0 ;  /* 0x000000d12000780c */ /* 0x040fe400047a1670 */
[C---:B------:R-:W-:Y:S01]  /*1e160*/  ISETP.LT.OR P6, PT, R32.reuse, 0xd2, !P0 ;  /* 0x000000d22000780c */ /* 0x040fe200047c1670 */
[----:B------:R-:W-:Y:S01]  /*1e170*/  @!P2 STG.E.U8 desc[UR48][R28.64+0xd1], R9 ;  /* 0x0000d1091c00a986 */ /* 0x000fe2000c101130 */
[C---:B------:R-:W-:Y:S01]  /*1e180*/  ISETP.LT.OR P2, PT, R32.reuse, 0xd9, !P1 ;  /* 0x000000d92000780c */ /* 0x040fe20004f41670 */
[----:B------:R-:W-:Y:S02]  /*1e190*/  FMUL R0, R37, UR41 ;  /* 0x0000002925007c20 */ /* 0x000fe40008400000 */
[----:B------:R1:W-:Y:S01]  /*1e1a0*/  @!P3 STG.E.U8 desc[UR48][R28.64+0xd0], R5 ;  /* 0x0000d0051c00b986 */ /* 0x0003e2000c101130 */
[C---:B------:R-:W-:Y:S02]  /*1e1b0*/  ISETP.LT.OR P1, PT, R32.reuse, 0xda, !P1 ;  /* 0x000000da2000780c */ /* 0x040fe40004f21670 */
[----:B------:R-:W-:-:S02]  /*1e1c0*/  ISETP.LT.OR P3, PT, R32, 0xd9, !P0 ;  /* 0x000000d92000780c */ /* 0x000fc40004761670 */
[----:B------:R-:W-:Y:S02]  /*1e1d0*/  F2FP.SATFINITE.E4M3.F32.PACK_AB_MERGE_C R11, RZ, R0, RZ ;  /* 0x00000000ff0b723e */ /* 0x000fe400048070ff */
[----:B------:R-:W-:Y:S01]  /*1e1e0*/  ISETP.LT.OR P0, PT, R32, 0xda, !P0 ;  /* 0x000000da2000780c */ /* 0x000fe20004701670 */
[----:B------:R-:W-:-:S05]  /*1e1f0*/  FMUL R0, R36, UR41 ;  /* 0x0000002924007c20 */ /* 0x000fca0008400000 */
[----:B0-----:R-:W-:Y:S01]  /*1e200*/  F2FP.SATFINITE.E4M3.F32.PACK_AB_MERGE_C R7, RZ, R0, RZ ;  /* 0x00000000ff07723e */ /* 0x001fe200048070ff */
[----:B------:R0:W-:Y:S04]  /*1e210*/  @!P5 STG.E.U8 desc[UR48][R26.64+0xd0], R11 ;  /* 0x0000d00b1a00d986 */ /* 0x0001e8000c101130 */
[----:B------:R0:W-:Y:S01]  /*1e220*/  @!P6 STG.E.U8 desc[UR48][R26.64+0xd1], R7 ;  /* 0x0000d1071a00e986 */ /* 0x0001e2000c101130 */
[----:B--2---:R-:W-:Y:S01]  /*1e230*/  FMUL R2, R35, UR41 ;  /* 0x0000002923027c20 */ /* 0x004fe20008400000 */
[----:B----4-:R-:W-:Y:S01]  /*1e240*/  FMUL R3, R34, UR41 ;  /* 0x0000002922037c20 */ /* 0x010fe20008400000 */
[----:B---3--:R-:W-:Y:S01]  /*1e250*/  FMUL R4, R31, UR41 ;  /* 0x000000291f047c20 */ /* 0x008fe20008400000 */
[----:B-1----:R-:W-:Y:S02]  /*1e260*/  FMUL R5, R30, UR41 ;  /* 0x000000291e057c20 */ /* 0x002fe40008400000 */
[----:B------:R-:W-:-:S02]  /*1e270*/  F2FP.SATFINITE.E4M3.F32.PACK_AB_MERGE_C R9, RZ, R2, RZ ;  /* 0x00000002ff09723e */ /* 0x000fc400048070ff */
[----:B------:R-:W-:Y:S02]  /*1e280*/  F2FP.SATFINITE.E4M3.F32.PACK_AB_MERGE_C R3, RZ, R3, RZ ;  /* 0x00000003ff03723e */ /* 0x000fe400048070ff */
[----:B------:R-:W-:Y:S02]  /*1e290*/  F2FP.SATFINITE.E4M3.F32.PACK_AB_MERGE_C R13, RZ, R4, RZ ;  /* 0x00000004ff0d723e */ /* 0x000fe400048070ff */
[----:B------:R-:W-:Y:S01]  /*1e2a0*/  F2FP.SATFINITE.E4M3.F32.PACK_AB_MERGE_C R5, RZ, R5, RZ ;  /* 0x00000005ff05723e */ /* 0x000fe200048070ff */
[----:B------:R0:W-:Y:S04]  /*1e2b0*/  @!P2 STG.E.U8 desc[UR48][R28.64+0xd8], R9 ;  /* 0x0000d8091c00a986 */ /* 0x0001e8000c101130 */
[----:B------:R0:W-:Y:S04]  /*1e2c0*/  @!P1 STG.E.U8 desc[UR48][R28.64+0xd9], R3 ;  /* 0x0000d9031c009986 */ /* 0x0001e8000c101130 */
[----:B------:R0:W-:Y:S04]  /*1e2d0*/  @!P3 STG.E.U8 desc[UR48][R26.64+0xd8], R13 ;  /* 0x0000d80d1a00b986 */ /* 0x0001e8000c101130 */
[----:B------:R0:W-:Y:S02]  /*1e2e0*/  @!P0 STG.E.U8 desc[UR48][R26.64+0xd9], R5 ;  /* 0x0000d9051a008986 */ /* 0x0001e4000c101130 */
.L_x_486:
[----:B------:R-:W-:Y:S05]  /*1e2f0*/  BSYNC B0 ;  /* 0x0000000000007941 */ /* 0x000fea0003800000 */
.L_x_36:
[----:B0-2---:R-:W2:Y:S04]  /*1e300*/  LDL.LU R3, [R1+0x37c] ;  /* 0x00037c0001037983 */ /* 0x005ea80000300800 */
[----:B------:R-:W2:Y:S01]  /*1e310*/  LDL.LU R2, [R1+0x380] ;  /* 0x0003800001027983 */ /* 0x000ea20000300800 */
[----:B------:R-:W-:Y:S01]  /*1e320*/  ULDC UR12, c[0x0][0xc] ;  /* 0x00000300000c7ab9 */ /* 0x000fe20000000800 */
[----:B------:R-:W-:Y:S01]  /*1e330*/  ULDC UR13, c[0x0][0x10] ;  /* 0x00000400000d7ab9 */ /* 0x000fe20000000800 */
[----:B------:R-:W2:Y:S01]  /*1e340*/  LDC R5, c[0x0][0x14] ;  /* 0x00000500ff057b82 */ /* 0x000ea20000000800 */
[----:B------:R-:W-:Y:S01]  /*1e350*/  UIMAD.WIDE.U32 UR12, UR12, UR13, URZ ;  /* 0x0000000d0c0c72a5 */ /* 0x000fe2000f8e003f */
[----:B-----5:R-:W-:Y:S01]  /*1e360*/  PRMT R0, RZ, 0x7610, R0 ;  /* 0x00007610ff007816 */ /* 0x020fe20000000000 */
[----:B------:R-:W-:-:S04]  /*1e370*/  UMOV UR42, 0xffffffff ;  /* 0xffffffff002a7882 */ /* 0x000fc80000000000 */
[----:B--2---:R-:W-:-:S04]  /*1e380*/  IMAD.WIDE.U32 R2, R5, UR12, R2 ;  /* 0x0000000c05027c25 */ /* 0x004fc8000f8e0002 */
[----:B------:R-:W-:Y:S01]  /*1e390*/  IMAD R5, R5, UR13, RZ ;  /* 0x0000000d05057c24 */ /* 0x000fe2000f8e02ff */
[----:B------:R-:W-:Y:S01]  /*1e3a0*/  ULDC.64 UR12, c[0x0][0x650] ;  /* 0x00019400000c7ab9 */ /* 0x000fe20000000a00 */
[----:B------:R-:W-:Y:S01]  /*1e3b0*/  IMAD.MOV.U32 R11, RZ, RZ, R2 ;  /* 0x000000ffff0b7224 */ /* 0x000fe200078e0002 */
[----:B------:R-:W-:Y:S01]  /*1e3c0*/  ISETP.GE.U32.AND P0, PT, R2, UR12, PT ;  /* 0x0000000c02007c0c */ /* 0x000fe2000bf06070 */
[----:B------:R-:W-:Y:S02]  /*1e3d0*/  IMAD.IADD R13, R3, 0x1, R5 ;  /* 0x00000001030d7824 */ /* 0x000fe400078e0205 */
[----:B------:R-:W-:-:S03]  /*1e3e0*/  IMAD.MOV.U32 R2, RZ, RZ, -0x1 ;  /* 0xffffffffff027424 */ /* 0x000fc600078e00ff */
[----:B------:R0:W-:Y:S01]  /*1e3f0*/  STL [R1+0x37c], R13 ;  /* 0x00037c0d01007387 */ /* 0x0001e20000100800 */
[----:B------:R-:W-:-:S03]  /*1e400*/  ISETP.GE.U32.AND.EX P0, PT, R13, UR13, PT, P0 ;  /* 0x0000000d0d007c0c */ /* 0x000fc6000bf06100 */
[----:B------:R0:W-:Y:S04]  /*1e410*/  STL [R1+0x380], R11 ;  /* 0x0003800b01007387 */ /* 0x0001e80000100800 */
[----:B------:R0:W-:Y:S06]  /*1e420*/  STL [R1+0x384], R2 ;  /* 0x0003840201007387 */ /* 0x0001ec0000100800 */
[----:B------:R-:W-:Y:S05]  /*1e430*/  @P0 BRA `(.L_x_487) ;  /* 0x0000000400740947 */ /* 0x000fea0003800000 */
[----:B---34-:R-:W2:Y:S01]  /*1e440*/  S2R R8, SR_CTAID.X ;  /* 0x0000000000087919 */ /* 0x018ea20000002500 */
[----:B------:R-:W-:Y:S01]  /*1e450*/  ULDC.64 UR18, c[0x0][0x628] ;  /* 0x00018a0000127ab9 */ /* 0x000fe20000000a00 */
[----:B------:R-:W3:Y:S01]  /*1e460*/  LDC R9, c[0x0][0x144] ;  /* 0x00005100ff097b82 */ /* 0x000ee20000000800 */
[----:B------:R-:W-:Y:S01]  /*1e470*/  ULDC UR6, c[0x0][0x150] ;  /* 0x0000540000067ab9 */ /* 0x000fe20000000800 */
[----:B------:R-:W4:Y:S01]  /*1e480*/  S2R R12, SR_CTAID.Y ;  /* 0x00000000000c7919 */ /* 0x000f220000002600 */
[----:B------:R-:W-:Y:S01]  /*1e490*/  ISETP.NE.U32.AND P0, PT, RZ, UR18, PT ;  /* 0x00000012ff007c0c */ /* 0x000fe2000bf05070 */
[----:B------:R-:W-:Y:S01]  /*1e4a0*/  ULDC UR10, c[0x0][0x630] ;  /* 0x00018c00000a7ab9 */ /* 0x000fe20000000800 */
[----:B------:R-:W-:Y:S02]  /*1e4b0*/  R2UR UR16, R11 ;  /* 0x000000000b1072ca */ /* 0x000fe400000e0000 */
[----:B------:R-:W-:Y:S01]  /*1e4c0*/  ISETP.NE.AND.EX P0, PT, RZ, UR19, PT, P0 ;  /* 0x00000013ff007c0c */ /* 0x000fe2000bf05300 */
[----:B------:R-:W0:Y:S01]  /*1e4d0*/  LDC.64 R6, c[0x0][0x620] ;  /* 0x00018800ff067b82 */ /* 0x000e220000000a00 */
[----:B------:R-:W-:-:S02]  /*1e4e0*/  R2UR UR17, R13 ;  /* 0x000000000d1172ca */ /* 0x000fc400000e0000 */
[----:B--2---:R-:W-:-:S05]  /*1e4f0*/  I2FP.F32.U32 R0, R8 ;  /* 0x0000000800007245 */ /* 0x004fca0000201000 */
[----:B------:R-:W-:-:S06]  /*1e500*/  FMUL R0, R0, UR6 ;  /* 0x0000000600007c20 */ /* 0x000fcc0008400000 */
[----:B------:R-:W2:Y:S01]  /*1e510*/  F2I.U32.TRUNC.NTZ R0, R0 ;  /* 0x0000000000007305 */ /* 0x000ea2000020f000 */
[----:B----4-:R-:W-:Y:S05]  /*1e520*/  @!P0 BRA `(.L_x_488) ;  /* 0x0000000000308947 */ /* 0x010fea0003800000 */
        /* <DEDUP_REMOVED lines=12> */
.L_x_488:
[----:B------:R-:W-:Y:S01]  /*1e5f0*/  USHF.R.U64 UR42, UR16, UR10, UR17 ;  /* 0x0000000a102a7299 */ /* 0x000fe20008001211 */
[----:B------:R-:W4:Y:S01]  /*1e600*/  LDC.64 R22, c[0x0][0x640] ;  /* 0x00019000ff167b82 */ /* 0x000f220000000a00 */
[----:B------:R-:W-:Y:S01]  /*1e610*/  USHF.R.U32.HI UR6, URZ, UR10, UR17 ;  /* 0x0000000a3f067299 */ /* 0x000fe20008011611 */
[----:B--2---:R-:W-:Y:S02]  /*1e620*/  IMAD.MOV R10, RZ, RZ, -R0 ;  /* 0x000000ffff0a7224 */ /* 0x004fe400078e0a00 */
[----:B0-----:R-:W-:Y:S01]  /*1e630*/  IMAD.MOV.U32 R2, RZ, RZ, R11 ;  /* 0x000000ffff027224 */ /* 0x001fe200078e000b */
[----:B------:R-:W-:Y:S01]  /*1e640*/  IADD3 R5, P0, RZ, -UR42, RZ ;  /* 0x8000002aff057c10 */ /* 0x000fe2000ff1e0ff */
[----:B---3--:R-:W-:Y:S02]  /*1e650*/  IMAD R18, R9, R10, R8 ;  /* 0x0000000a09127224 */ /* 0x008fe400078e0208 */
[----:B------:R-:W0:Y:S02]  /*1e660*/  LDC R4, c[0x0][0x618] ;  /* 0x00018600ff047b82 */ /* 0x000e240000000800 */
[----:B------:R-:W-:Y:S01]  /*1e670*/  IMAD.X R3, RZ, RZ, ~UR6, P0 ;  /* 0x80000006ff037e24 */ /* 0x000fe200080e06ff */
[----:B------:R-:W-:-:S03]  /*1e680*/  ULDC UR6, c[0x0][0x154] ;  /* 0x0000550000067ab9 */ /* 0x000fc60000000800 */
[-C--:B------:R-:W-:Y:S02]  /*1e690*/  IMAD R0, R3, R6.reuse, RZ ;  /* 0x0000000603007224 */ /* 0x080fe400078e02ff */
[----:B------:R-:W2:Y:S01]  /*1e6a0*/  LDC R14, c[0x0][0x608] ;  /* 0x00018200ff0e7b82 */ /* 0x000ea20000000800 */
[----:B------:R-:W-:Y:S02]  /*1e6b0*/  IMAD.MOV.U32 R3, RZ, RZ, R13 ;  /* 0x000000ffff037224 */ /* 0x000fe400078e000d */
[----:B------:R-:W-:-:S05]  /*1e6c0*/  IMAD.WIDE.U32 R2, R5, R6, R2 ;  /* 0x0000000605027225 */ /* 0x000fca00078e0002 */
[----:B------:R-:W3:Y:S01]  /*1e6d0*/  LDC R20, c[0x0][0x658] ;  /* 0x00019600ff147b82 */ /* 0x000ee20000000800 */
[----:B------:R-:W-:Y:S01]  /*1e6e0*/  IMAD R5, R5, R7, R0 ;  /* 0x0000000705057224 */ /* 0x000fe200078e0200 */
[----:B------:R-:W-:Y:S01]  /*1e6f0*/  I2FP.F32.U32 R0, R12 ;  /* 0x0000000c00007245 */ /* 0x000fe20000201000 */
[----:B------:R-:W-:Y:S01]  /*1e700*/  IMAD.MOV.U32 R7, RZ, RZ, 0x1 ;  /* 0x00000001ff077424 */ /* 0x000fe200078e00ff */
[----:B----4-:R-:W-:Y:S01]  /*1e710*/  ISETP.NE.U32.AND P0, PT, R22, RZ, PT ;  /* 0x000000ff1600720c */ /* 0x010fe20003f05070 */
[----:B------:R-:W-:Y:S02]  /*1e720*/  IMAD.IADD R3, R3, 0x1, R5 ;  /* 0x0000000103037824 */ /* 0x000fe400078e0205 */
[----:B------:R-:W-:Y:S01]  /*1e730*/  FMUL R0, R0, UR6 ;  /* 0x0000000600007c20 */ /* 0x000fe20008400000 */
[----:B------:R-:W4:Y:S01]  /*1e740*/  LDC R15, c[0x0][0x148] ;  /* 0x00005200ff0f7b82 */ /* 0x000f220000000800 */
[----:B------:R-:W-:Y:S01]  /*1e750*/  ISETP.NE.AND.EX P0, PT, R23, RZ, PT, P0 ;  /* 0x000000ff1700720c */ /* 0x000fe20003f05300 */
[----:B------:R-:W-:Y:S01]  /*1e760*/  IMAD.MOV.U32 R5, RZ, RZ, -0x1 ;  /* 0xffffffffff057424 */ /* 0x000fe200078e00ff */
[-CC-:B0-----:R-:W-:Y:S01]  /*1e770*/  SHF.R.U64 R10, R2, R4.reuse, R3.reuse ;  /* 0x00000004020a7219 */ /* 0x181fe20000001203 */
[----:B------:R0:W0:Y:S01]  /*1e780*/  F2I.U32.TRUNC.NTZ R13, R0 ;  /* 0x00000000000d7305 */ /* 0x000022000020f000 */
[----:B------:R-:W-:-:S03]  /*1e790*/  SHF.R.U32.HI R3, RZ, R4, R3 ;  /* 0x00000004ff037219 */ /* 0x000fc60000011603 */
[----:B------:R-:W0:Y:S01]  /*1e7a0*/  LDC R16, c[0x0][0x600] ;  /* 0x00018000ff107b82 */ /* 0x000e220000000800 */
[-CC-:B--2---:R-:W-:Y:S02]  /*1e7b0*/  SHF.R.U64 R8, R10, R14.reuse, R3.reuse ;  /* 0x0000000e0a087219 */ /* 0x184fe40000001203 */
[----:B------:R-:W-:-:S05]  /*1e7c0*/  SHF.R.U32.HI R3, RZ, R14, R3 ;  /* 0x0000000eff037219 */ /* 0x000fca0000011603 */
[----:B------:R-:W2:Y:S01]  /*1e7d0*/  LDC R17, c[0x0][0x648] ;  /* 0x00019200ff117b82 */ /* 0x000ea20000000800 */
[-CC-:B---3--:R-:W-:Y:S02]  /*1e7e0*/  SHF.R.U64 R11, R8, R20.reuse, R3.reuse ;  /* 0x00000014080b7219 */ /* 0x188fe40000001203 */
[-C--:B------:R-:W-:Y:S02]  /*1e7f0*/  SHF.L.U32 R5, R5, R20.reuse, RZ ;  /* 0x0000001405057219 */ /* 0x080fe400000006ff */
[-C--:B------:R-:W-:Y:S01]  /*1e800*/  SHF.R.U32.HI R3, RZ, R20.reuse, R3 ;  /* 0x00000014ff037219 */ /* 0x080fe20000011603 */
[----:B------:R-:W-:Y:S01]  /*1e810*/  IMAD.MOV.U32 R2, RZ, RZ, R11 ;  /* 0x000000ffff027224 */ /* 0x000fe200078e000b */
[----:B------:R-:W-:Y:S01]  /*1e820*/  SHF.L.U32 R20, R7, R20, RZ ;  /* 0x0000001407147219 */ /* 0x000fe200000006ff */
[----:B------:R-:W3:Y:S01]  /*1e830*/  LDC R19, c[0x0][0x638] ;  /* 0x00018e00ff137b82 */ /* 0x000ee20000000800 */
[----:B------:R-:W-:-:S07]  /*1e840*/  LOP3.LUT R39, RZ, R5, RZ, 0x33, !PT ;  /* 0x00000005ff277212 */ /* 0x000fce00078e33ff */
[----:B------:R-:W0:Y:S01]  /*1e850*/  LDC R21, c[0x0][0x610] ;  /* 0x00018400ff157b82 */ /* 0x000e220000000800 */
[----:B------:R-:W-:Y:S05]  /*1e860*/  @!P0 BRA `(.L_x_489) ;  /* 0x0000000000288947 */ /* 0x000fea0003800000 */
[----:B0-----:R-:W0:Y:S02]  /*1e870*/  LDC R0, c[0x0][0x64c] ;  /* 0x00019300ff007b82 */ /* 0x001e240000000800 */
[----:B0-----:R-:W-:-:S05]  /*1e880*/  IADD3 R7, P0, R11, R0, RZ ;  /* 0x000000000b077210 */ /* 0x001fca0007f1e0ff */
        /* <DEDUP_REMOVED lines=8> */
.L_x_489:
[----:B0-2---:R-:W-:Y:S01]  /*1e910*/  SHF.R.U64 R0, R2, R17, R3 ;  /* 0x0000001102007219 */ /* 0x005fe20000001203 */
[----:B------:R-:W-:Y:S01]  /*1e920*/  VIADD R3, R16, 0xffffffff ;  /* 0xffffffff10037836 */ /* 0x000fe20000000000 */
[----:B------:R-:W-:Y:S01]  /*1e930*/  LOP3.LUT R39, R8, R39, RZ, 0xc0, !PT ;  /* 0x0000002708277212 */ /* 0x000fe200078ec0ff */
[----:B------:R-:W-:Y:S02]  /*1e940*/  IMAD.MOV R13, RZ, RZ, -R13 ;  /* 0x000000ffff0d7224 */ /* 0x000fe400078e0a0d */
[----:B------:R-:W-:Y:S01]  /*1e950*/  IMAD.MOV R2, RZ, RZ, -R0 ;  /* 0x000000ffff027224 */ /* 0x000fe200078e0a00 */
[----:B------:R-:W-:Y:S01]  /*1e960*/  LOP3.LUT R3, R10, R3, RZ, 0xc0, !PT ;  /* 0x000000030a037212 */ /* 0x000fe200078ec0ff */
[----:B------:R-:W-:Y:S02]  /*1e970*/  IMAD R39, R20, R0, R39 ;  /* 0x0000000014277224 */ /* 0x000fe400078e0227 */
[----:B----4-:R-:W-:Y:S02]  /*1e980*/  @P4 IMAD R18, R15, R13, R12 ;  /* 0x0000000d0f124224 */ /* 0x010fe400078e020c */
[----:B---3--:R-:W-:-:S02]  /*1e990*/  IMAD R0, R2, R19, R11 ;  /* 0x0000001302007224 */ /* 0x008fc400078e020b */
[----:B------:R-:W-:Y:S02]  /*1e9a0*/  IMAD R39, R39, R21, R18 ;  /* 0x0000001527277224 */ /* 0x000fe400078e0212 */
[----:B------:R-:W-:Y:S02]  /*1e9b0*/  IMAD R2, R0, R16, R3 ;  /* 0x0000001000027224 */ /* 0x000fe400078e0203 */
[----:B------:R-:W-:-:S03]  /*1e9c0*/  IMAD.MOV.U32 R4, RZ, RZ, 0x1 ;  /* 0x00000001ff047424 */ /* 0x000fc600078e00ff */
[----:B------:R-:W-:Y:S02]  /*1e9d0*/  SEL R3, R2, R39, !P4 ;  /* 0x0000002702037207 */ /* 0x000fe40006000000 */
[----:B------:R-:W-:Y:S02]  /*1e9e0*/  PRMT R0, R4, 0x7610, R0 ;  /* 0x0000761004007816 */ /* 0x000fe40000000000 */
[----:B------:R-:W-:Y:S01]  /*1e9f0*/  SEL R39, R39, R2, !P4 ;  /* 0x0000000227277207 */ /* 0x000fe20006000000 */
[----:B------:R2:W-:Y:S06]  /*1ea00*/  STL [R1+0x384], R3 ;  /* 0x0003840301007387 */ /* 0x0005ec0000100800 */
.L_x_487:
[----:B------:R-:W-:Y:S01]  /*1ea10*/  UIADD3 UR5, UR11, UR5, URZ ;  /* 0x000000050b057290 */ /* 0x000fe2000fffe03f */
[----:B------:R0:W-:Y:S01]  /*1ea20*/  STL [R1+0x388], R39 ;  /* 0x0003882701007387 */ /* 0x0001e20000100800 */
[----:B------:R-:W-:Y:S02]  /*1ea30*/  LOP3.LUT P0, RZ, R0, 0xff, RZ, 0xc0, !PT ;  /* 0x000000ff00ff7812 */ /* 0x000fe4000780c0ff */
[----:B------:R-:W-:Y:S02]  /*1ea40*/  USHF.R.U32.HI UR6, URZ, 0x3, UR5 ;  /* 0x000000033f067899 */ /* 0x000fe40008011605 */
[----:B------:R-:W-:Y:S02]  /*1ea50*/  UISETP.GT.U32.AND UP0, UPT, UR5, 0x7, UPT ;  /* 0x000000070500788c */ /* 0x000fe4000bf04070 */
[----:B------:R-:W-:Y:S02]  /*1ea60*/  ULOP3.LUT UR6, UR6, 0x1, URZ, 0xc0, !UPT ;  /* 0x0000000106067892 */ /* 0x000fe4000f8ec03f */
[----:B------:R-:W-:-:S02]  /*1ea70*/  UISETP.LT.U32.AND UP0, UPT, UR11, 0x8, UP0 ;  /* 0x000000080b00788c */ /* 0x000fc40008701070 */
[----:B------:R-:W-:Y:S02]  /*1ea80*/  UISETP.NE.U32.AND UP1, UPT, UR6, 0x1, UPT ;  /* 0x000000010600788c */ /* 0x000fe4000bf25070 */
[----:B------:R-:W-:Y:S02]  /*1ea90*/  USEL UR9, URZ, 0x1, !UP0 ;  /* 0x000000013f097887 */ /* 0x000fe4000c000000 */
[----:B------:R-:W-:Y:S02]  /*1eaa0*/  UISETP.GT.U32.AND UP1, UPT, UR11, 0x7, !UP1 ;  /* 0x000000070b00788c */ /* 0x000fe4000cf24070 */
[----:B------:R-:W-:Y:S02]  /*1eab0*/  ULOP3.LUT UR5, UR5, 0x7, URZ, 0xc0, !UPT ;  /* 0x0000000705057892 */ /* 0x000fe4000f8ec03f */
[----:B------:R-:W-:-:S04]  /*1eac0*/  USEL UR6, URZ, 0x1, !UP1 ;  /* 0x000000013f067887 */ /* 0x000fc8000c800000 */
[----:B------:R-:W-:Y:S01]  /*1ead0*/  ULOP3.LUT UR4, UR6, UR4, UR9, 0x96, !UPT ;  /* 0x0000000406047292 */ /* 0x000fe2000f8e9609 */
[----:B0-----:R-:W-:Y:S11]  /*1eae0*/  @P0 BRA `(.L_x_490) ;  /* 0xfffffe2800300947 */ /* 0x001ff6000383ffff */
[----:B------:R-:W-:Y:S05]  /*1eaf0*/  EXIT ;  /* 0x000000000000794d */ /* 0x000fea0003800000 */
.L_x_8:
[----:B0-----:R-:W2:Y:S01]  /*1eb00*/  LDL R16, [R1+0x380] ;  /* 0x0003800001107983 */ /* 0x001ea20000100800 */
[----:B------:R-:W-:-:S03]  /*1eb10*/  ULDC.64 UR4, c[0x0][0x650] ;  /* 0x0001940000047ab9 */ /* 0x000fc60000000a00 */
[----:B------:R-:W3:Y:S01]  /*1eb20*/  LDL R20, [R1+0x37c] ;  /* 0x00037c0001147983 */ /* 0x000ee20000100800 */
[----:B------:R-:W-:Y:S01]  /*1eb30*/  PRMT R0, RZ, 0x7610, R0 ;  /* 0x00007610ff007816 */ /* 0x000fe20000000000 */
[----:B------:R-:W-:Y:S02]  /*1eb40*/  IMAD.MOV.U32 R4, RZ, RZ, -0x1 ;  /* 0xffffffffff047424 */ /* 0x000fe400078e00ff */
[----:B------:R-:W-:Y:S02]  /*1eb50*/  IMAD.MOV.U32 R5, RZ, RZ, -0x1 ;  /* 0xffffffffff057424 */ /* 0x000fe400078e00ff */
[----:B------:R-:W-:Y:S01]  /*1eb60*/  IMAD.MOV.U32 R6, RZ, RZ, -0x1 ;  /* 0xffffffffff067424 */ /* 0x000fe200078e00ff */
[----:B--2---:R-:W-:-:S04]  /*1eb70*/  ISETP.GE.U32.AND P0, PT, R16, UR4, PT ;  /* 0x0000000410007c0c */ /* 0x004fc8000bf06070 */
[----:B---3--:R-:W-:-:S13]  /*1eb80*/  ISETP.GE.U32.AND.EX P0, PT, R20, UR5, PT, P0 ;  /* 0x0000000514007c0c */ /* 0x008fda000bf06100 */
[----:B------:R-:W-:Y:S05]  /*1eb90*/  @P0 BRA `(.L_x_491) ;  /* 0x0000000400300947 */ /* 0x000fea0003800000 */
[----:B------:R-:W0:Y:S01]  /*1eba0*/  LDC.64 R14, c[0x0][0x628] ;  /* 0x00018a00ff0e7b82 */ /* 0x000e220000000a00 */
[----:B------:R-:W-:Y:S02]  /*1ebb0*/  IMAD.MOV.U32 R8, RZ, RZ, R16 ;  /* 0x000000ffff087224 */ /* 0x000fe400078e0010 */
[----:B------:R-:W-:-:S05]  /*1ebc0*/  IMAD.MOV.U32 R9, RZ, RZ, R20 ;  /* 0x000000ffff097224 */ /* 0x000fca00078e0014 */
[----:B------:R-:W1:Y:S08]  /*1ebd0*/  LDC R10, c[0x0][0x630] ;  /* 0x00018c00ff0a7b82 */ /* 0x000e700000000800 */
[----:B------:R-:W2:Y:S01]  /*1ebe0*/  LDC.64 R18, c[0x0][0x620] ;  /* 0x00018800ff127b82 */ /* 0x000ea20000000a00 */
[----:B0-----:R-:W-:-:S04]  /*1ebf0*/  ISETP.NE.U32.AND P0, PT, R14, RZ, PT ;  /* 0x000000ff0e00720c */ /* 0x001fc80003f05070 */
[----:B------:R-:W-:-:S13]  /*1ec00*/  ISETP.NE.AND.EX P0, PT, R15, RZ, PT, P0 ;  /* 0x000000ff0f00720c */ /* 0x000fda0003f05300 */
[----:B-12---:R-:W-:Y:S05]  /*1ec10*/  @!P0 BRA `(.L_x_492) ;  /* 0x0000000000288947 */ /* 0x006fea0003800000 */
[----:B------:R-:W0:Y:S02]  /*1ec20*/  LDC R0, c[0x0][0x634] ;  /* 0x00018d00ff007b82 */ /* 0x000e240000000800 */
        /* <DEDUP_REMOVED lines=9> */
.L_x_492:
[----:B------:R-:W0:Y:S01]  /*1ecc0*/  LDC.64 R22, c[0x0][0x640] ;  /* 0x00019000ff167b82 */ /* 0x000e220000000a00 */
[-CC-:B------:R-:W-:Y:S01]  /*1ecd0*/  SHF.R.U64 R14, R8, R10.reuse, R9.reuse ;  /* 0x0000000a080e7219 */ /* 0x180fe20000001209 */
[----:B------:R-:W-:Y:S01]  /*1ece0*/  IMAD.MOV.U32 R4, RZ, RZ, R16 ;  /* 0x000000ffff047224 */ /* 0x000fe200078e0010 */
[----:B------:R-:W-:Y:S02]  /*1ecf0*/  SHF.R.U32.HI R0, RZ, R10, R9 ;  /* 0x0000000aff007219 */ /* 0x000fe40000011609 */
[----:B------:R-:W-:-:S03]  /*1ed00*/  IADD3 R7, P0, RZ, -R14, RZ ;  /* 0x8000000eff077210 */ /* 0x000fc60007f1e0ff */
[----:B------:R-:W1:Y:S02]  /*1ed10*/  LDC R6, c[0x0][0x618] ;  /* 0x00018600ff067b82 */ /* 0x000e640000000800 */
[----:B------:R-:W-:-:S04]  /*1ed20*/  IMAD.X R5, RZ, RZ, ~R0, P0 ;  /* 0x000000ffff057224 */ /* 0x000fc800000e0e00 */
[-C--:B------:R-:W-:Y:S02]  /*1ed30*/  IMAD R0, R5, R18.reuse, RZ ;  /* 0x0000001205007224 */ /* 0x080fe400078e02ff */
[----:B------:R-:W2:Y:S01]  /*1ed40*/  LDC R8, c[0x0][0x608] ;  /* 0x00018200ff087b82 */ /* 0x000ea20000000800 */
[----:B------:R-:W-:Y:S02]  /*1ed50*/  IMAD.MOV.U32 R5, RZ, RZ, R20 ;  /* 0x000000ffff057224 */ /* 0x000fe400078e0014 */
[----:B------:R-:W-:-:S05]  /*1ed60*/  IMAD.WIDE.U32 R4, R7, R18, R4 ;  /* 0x0000001207047225 */ /* 0x000fca00078e0004 */
[----:B------:R-:W3:Y:S01]  /*1ed70*/  LDC R21, c[0x0][0x658] ;  /* 0x00019600ff157b82 */ /* 0x000ee20000000800 */
[----:B------:R-:W-:Y:S01]  /*1ed80*/  IMAD R7, R7, R19, R0 ;  /* 0x0000001307077224 */ /* 0x000fe200078e0200 */
[----:B0-----:R-:W-:-:S03]  /*1ed90*/  ISETP.NE.U32.AND P0, PT, R22, RZ, PT ;  /* 0x000000ff1600720c */ /* 0x001fc60003f05070 */
[----:B------:R-:W-:Y:S01]  /*1eda0*/  IMAD.IADD R5, R5, 0x1, R7 ;  /* 0x0000000105057824 */ /* 0x000fe200078e0207 */
[----:B------:R-:W-:Y:S02]  /*1edb0*/  ISETP.NE.AND.EX P0, PT, R23, RZ, PT, P0 ;  /* 0x000000ff1700720c */ /* 0x000fe40003f05300 */
[----:B------:R-:W0:Y:S02]  /*1edc0*/  LDC R18, c[0x0][0x600] ;  /* 0x00018000ff127b82 */ /* 0x000e240000000800 */
[-CC-:B-1----:R-:W-:Y:S01]  /*1edd0*/  SHF.R.U64 R10, R4, R6.reuse, R5.reuse ;  /* 0x00000006040a7219 */ /* 0x182fe20000001205 */
[----:B------:R-:W-:Y:S01]  /*1ede0*/  IMAD.MOV.U32 R4, RZ, RZ, -0x1 ;  /* 0xffffffffff047424 */ /* 0x000fe200078e00ff */
[----:B------:R-:W-:-:S04]  /*1edf0*/  SHF.R.U32.HI R5, RZ, R6, R5 ;  /* 0x00000006ff057219 */ /* 0x000fc80000011605 */
[----:B------:R-:W1:Y:S01]  /*1ee00*/  LDC R19, c[0x0][0x648] ;  /* 0x00019200ff137b82 */ /* 0x000e620000000800 */
[-CC-:B--2---:R-:W-:Y:S02]  /*1ee10*/  SHF.R.U64 R17, R10, R8.reuse, R5.reuse ;  /* 0x000000080a117219 */ /* 0x184fe40000001205 */
[----:B------:R-:W-:-:S05]  /*1ee20*/  SHF.R.U32.HI R0, RZ, R8, R5 ;  /* 0x00000008ff007219 */ /* 0x000fca0000011605 */
[----:B------:R-:W2:Y:S01]  /*1ee30*/  LDC R20, c[0x0][0x638] ;  /* 0x00018e00ff147b82 */ /* 0x000ea20000000800 */
[-C--:B---3--:R-:W-:Y:S02]  /*1ee40*/  SHF.L.U32 R4, R4, R21.reuse, RZ ;  /* 0x0000001504047219 */ /* 0x088fe400000006ff */
[-CC-:B------:R-:W-:Y:S02]  /*1ee50*/  SHF.R.U64 R16, R17, R21.reuse, R0.reuse ;  /* 0x0000001511107219 */ /* 0x180fe40000001200 */
[----:B------:R-:W-:Y:S01]  /*1ee60*/  SHF.R.U32.HI R5, RZ, R21, R0 ;  /* 0x00000015ff057219 */ /* 0x000fe20000011600 */
[----:B------:R-:W-:Y:S01]  /*1ee70*/  IMAD.MOV.U32 R0, RZ, RZ, 0x1 ;  /* 0x00000001ff007424 */ /* 0x000fe200078e00ff */
[----:B------:R-:W-:Y:S01]  /*1ee80*/  LOP3.LUT R24, RZ, R4, RZ, 0x33, !PT ;  /* 0x00000004ff187212 */ /* 0x000fe200078e33ff */
[----:B------:R-:W3:Y:S01]  /*1ee90*/  LDC R25, c[0x0][0x610] ;  /* 0x00018400ff197b82 */ /* 0x000ee20000000800 */
[----:B------:R-:W-:Y:S01]  /*1eea0*/  IMAD.MOV.U32 R4, RZ, RZ, R16 ;  /* 0x000000ffff047224 */ /* 0x000fe200078e0010 */
[----:B------:R-:W-:Y:S06]  /*1eeb0*/  @!P0 BRA `(.L_x_493) ;  /* 0x0000000000288947 */ /* 0x000fec0003800000 */
        /* <DEDUP_REMOVED lines=10> */
.L_x_493:
[----:B-1----:R-:W-:Y:S01]  /*1ef60*/  SHF.R.U64 R3, R4, R19, R5 ;  /* 0x0000001304037219 */ /* 0x002fe20000001205 */
[----:B0-----:R-:W-:Y:S01]  /*1ef70*/  VIADD R7, R18, 0xffffffff ;  /* 0xffffffff12077836 */ /* 0x001fe20000000000 */
[----:B------:R-:W-:Y:S01]  /*1ef80*/  SHF.L.U32 R4, R0, R21, RZ ;  /* 0x0000001500047219 */ /* 0x000fe200000006ff */
[----:B------:R-:W-:Y:S01]  /*1ef90*/  @P4 IMAD R11, R13, R12, R2 ;  /* 0x0000000c0d0b4224 */ /* 0x000fe200078e0202 */
[----:B------:R-:W-:Y:S01]  /*1efa0*/  LOP3.LUT R0, R17, R24, RZ, 0xc0, !PT ;  /* 0x0000001811007212 */ /* 0x000fe200078ec0ff */
[----:B------:R-:W-:Y:S02]  /*1efb0*/  IMAD.MOV R5, RZ, RZ, -R3 ;  /* 0x000000ffff057224 */ /* 0x000fe400078e0a03 */
[----:B------:R-:W-:Y:S02]  /*1efc0*/  IMAD.MOV.U32 R2, RZ, RZ, 0x1 ;  /* 0x00000001ff027424 */ /* 0x000fe400078e00ff */
[----:B------:R-:W-:Y:S01]  /*1efd0*/  IMAD R4, R4, R3, R0 ;  /* 0x0000000304047224 */ /* 0x000fe200078e0200 */
[----:B------:R-:W-:Y:S01]  /*1efe0*/  LOP3.LUT R3, R10, R7, RZ, 0xc0, !PT ;  /* 0x000000070a037212 */ /* 0x000fe200078ec0ff */
[----:B--2---:R-:W-:-:S02]  /*1eff0*/  IMAD R0, R5, R20, R16 ;  /* 0x0000001405007224 */ /* 0x004fc400078e0210 */
[----:B---3--:R-:W-:Y:S02]  /*1f000*/  IMAD R4, R4, R25, R11 ;  /* 0x0000001904047224 */ /* 0x008fe400078e020b */
[----:B------:R-:W-:Y:S01]  /*1f010*/  IMAD R3, R0, R18, R3 ;  /* 0x0000001200037224 */ /* 0x000fe200078e0203 */
[----:B------:R-:W-:Y:S01]  /*1f020*/  PRMT R0, R2, 0x7610, R0 ;  /* 0x0000761002007816 */ /* 0x000fe20000000000 */
[----:B------:R-:W-:-:S03]  /*1f030*/  IMAD.MOV.U32 R6, RZ, RZ, R14 ;  /* 0x000000ffff067224 */ /* 0x000fc600078e000e */
[----:B------:R-:W-:Y:S02]  /*1f040*/  SEL R5, R3, R4, !P4 ;  /* 0x0000000403057207 */ /* 0x000fe40006000000 */
[----:B------:R-:W-:-:S07]  /*1f050*/  SEL R4, R4, R3, !P4 ;  /* 0x0000000304047207 */ /* 0x000fce0006000000 */
.L_x_491:
[----:B------:R-:W-:-:S08]  /*1f060*/  NOP ;  /* 0x0000000000007918 */ /* 0x000fd00000000000 */
[----:B------:R-:W0:-:S00]  /*1f070*/  USETMAXREG.DEALLOC.CTAPOOL 0x28 ;  /* 0x00000028000079c8 */ /* 0x000e0000080e0500 */
[----:B------:R-:W-:-:S13]  /*1f080*/  ISETP.NE.AND P0, PT, RZ, UR6, PT ;  /* 0x00000006ff007c0c */ /* 0x000fda000bf05270 */
[----:B------:R-:W-:Y:S05]  /*1f090*/  @P0 EXIT ;  /* 0x000000000000094d */ /* 0x000fea0003800000 */
[----:B0-----:R-:W-:Y:S01]  /*1f0a0*/  LOP3.LUT P0, RZ, R0, 0xff, RZ, 0xc0, !PT ;  /* 0x000000ff00ff7812 */ /* 0x001fe2000780c0ff */
[----:B------:R-:W-:Y:S02]  /*1f0b0*/  IMAD.MOV.U32 R13, RZ, RZ, 0x1 ;  /* 0x00000001ff0d7424 */ /* 0x000fe400078e00ff */
[----:B------:R-:W-:-:S10]  /*1f0c0*/  IMAD.MOV.U32 R12, RZ, RZ, RZ ;  /* 0x000000ffff0c7224 */ /* 0x000fd400078e00ff */
[----:B------:R-:W-:Y:S05]  /*1f0d0*/  @!P0 BRA `(.L_x_494) ;  /* 0x0000000c00548947 */ /* 0x000fea0003800000 */
[----:B------:R-:W0:Y:S01]  /*1f0e0*/  LDC R0, c[0x0][0x28c] ;  /* 0x0000a300ff007b82 */ /* 0x000e220000000800 */
[----:B------:R-:W1:Y:S01]  /*1f0f0*/  S2R R10, SR_CgaCtaId ;  /* 0x00000000000a7919 */ /* 0x000e620000008800 */
[----:B------:R-:W-:Y:S01]  /*1f100*/  ULDC UR5, c[0x0][0x658] ;  /* 0x0001960000057ab9 */ /* 0x000fe20000000800 */
[----:B------:R-:W-:Y:S01]  /*1f110*/  UMOV UR6, 0xffffffff ;  /* 0xffffffff00067882 */ /* 0x000fe20000000000 */
[----:B------:R-:W-:Y:S01]  /*1f120*/  UMOV UR9, 0x1 ;  /* 0x0000000100097882 */ /* 0x000fe20000000000 */
[----:B------:R-:W-:Y:S01]  /*1f130*/  USHF.L.U32 UR10, UR6, UR5, URZ ;  /* 0x00000005060a7299 */ /* 0x000fe2000800063f */
[----:B------:R-:W-:Y:S01]  /*1f140*/  BSSY B0, `(.L_x_494) ;  /* 0x00000ce000007945 */ /* 0x000fe20003800000 */
[----:B------:R-:W-:Y:S01]  /*1f150*/  ULDC UR8, c[0x0][0xc] ;  /* 0x0000030000087ab9 */ /* 0x000fe20000000800 */
[----:B------:R-:W-:Y:S01]  /*1f160*/  USHF.L.U32 UR5, UR9, UR5, URZ ;  /* 0x0000000509057299 */ /* 0x000fe2000800063f */
[----:B------:R-:W-:Y:S01]  /*1f170*/  IMAD.MOV.U32 R9, RZ, RZ, 0x1 ;  /* 0x00000001ff097424 */ /* 0x000fe200078e00ff */
[----:B------:R-:W-:Y:S01]  /*1f180*/  ULDC UR4, c[0x0][0x600] ;  /* 0x0001800000047ab9 */ /* 0x000fe20000000800 */
[----:B------:R-:W-:Y:S01]  /*1f190*/  ULDC UR9, c[0x0][0x10] ;  /* 0x0000040000097ab9 */ /* 0x000fe20000000800 */
[----:B------:R-:W-:Y:S01]  /*1f1a0*/  ULDC UR6, c[0x0][0x14] ;  /* 0x0000050000067ab9 */ /* 0x000fe20000000800 */
[----:B------:R-:W-:Y:S01]  /*1f1b0*/  UIMAD.WIDE.U32 UR8, UR8, UR9, URZ ;  /* 0x00000009080872a5 */ /* 0x000fe2000f8e003f */
[----:B------:R-:W-:Y:S01]  /*1f1c0*/  IMAD.MOV.U32 R13, RZ, RZ, 0x1 ;  /* 0x00000001ff0d7424 */ /* 0x000fe200078e00ff */
[----:B------:R-:W-:Y:S01]  /*1f1d0*/  ULOP3.LUT UR21, UR7, 0x2, URZ, 0xfc, !UPT ;  /* 0x0000000207157892 */ /* 0x000fe2000f8efc3f */
[----:B------:R-:W-:Y:S01]  /*1f1e0*/  IMAD.MOV.U32 R12, RZ, RZ, RZ ;  /* 0x000000ffff0c7224 */ /* 0x000fe200078e00ff */
[----:B------:R-:W-:-:S02]  /*1f1f0*/  UIMAD.WIDE.U32 UR22, UR8, UR6, URZ ;  /* 0x00000006081672a5 */ /* 0x000fc4000f8e003f */
[----:B------:R-:W-:Y:S02]  /*1f200*/  UIMAD UR13, UR9, UR6, URZ ;  /* 0x00000006090d72a4 */ /* 0x000fe4000f8e023f */
[----:B------:R-:W-:Y:S02]  /*1f210*/  UIADD3 UR4, UR4, -0x1, URZ ;  /* 0xffffffff04047890 */ /* 0x000fe4000fffe03f */
[----:B------:R-:W-:Y:S01]  /*1f220*/  ULOP3.LUT UR19, URZ, UR10, URZ, 0x33, !UPT ;  /* 0x0000000a3f137292 */ /* 0x000fe2000f8e333f */
[----:B0-----:R-:W-:Y:S01]  /*1f230*/  VIADD R0, R0, 0x3f ;  /* 0x0000003f00007836 */ /* 0x001fe20000000000 */
[----:B------:R-:W-:Y:S01]  /*1f240*/  UIADD3 UR13, UR23, UR13, URZ ;  /* 0x0000000d170d7290 */ /* 0x000fe2000fffe03f */
[----:B------:R-:W-:-:S03]  /*1f250*/  ULDC.64 UR24, c[0x0][0x198] ;  /* 0x0000660000187ab9 */ /* 0x000fc60000000a00 */
[----:B------:R-:W-:-:S04]  /*1f260*/  SHF.R.S32.HI R3, RZ, 0x1f, R0 ;  /* 0x0000001fff037819 */ /* 0x000fc80000011400 */
[----:B------:R-:W-:Y:S02]  /*1f270*/  LEA.HI R3, R3, R0, RZ, 0x6 ;  /* 0x0000000003037211 */ /* 0x000fe400078f30ff */
[----:B-1----:R-:W-:Y:S02]  /*1f280*/  LOP3.LUT R10, R10, 0x1, RZ, 0xc0, !PT ;  /* 0x000000010a0a7812 */ /* 0x002fe400078ec0ff */
[----:B------:R-:W-:-:S05]  /*1f290*/  SHF.R.S32.HI R11, RZ, 0x6, R3 ;  /* 0x00000006ff0b7819 */ /* 0x000fca0000011403 */
[----:B------:R-:W-:-:S07]  /*1f2a0*/  VIADD R8, R11, 0x1 ;  /* 0x000000010b087836 */ /* 0x000fce0000000000 */
.L_x_505:
[----:B------:R-:W-:-:S03]  /*1f2b0*/  UMOV UR6, 0xffffffff ;  /* 0xffffffff00067882 */ /* 0x000fc60000000000 */
[----:B------:R-:W-:Y:S05]  /*1f2c0*/  BRA.DIV UR6, `(.L_x_495) ;  /* 0x0000001206647947 */ /* 0x000fea000b800000 */
[----:B------:R-:W-:-:S13]  /*1f2d0*/  ELECT P0, URZ, PT ;  /* 0x00000000003f782f */ /* 0x000fda0003800000 */
.L_x_520:
[----:B------:R-:W0:Y:S01]  /*1f2e0*/  LDC R0, c[0x0][0x28c] ;  /* 0x0000a300ff007b82 */ /* 0x000e220000000800 */
[----:B------:R-:W-:Y:S01]  /*1f2f0*/  BSSY B1, `(.L_x_496) ;  /* 0x000003b000017945 */ /* 0x000fe20003800000 */
[----:B0-----:R-:W-:-:S13]  /*1f300*/  ISETP.LT.OR P0, PT, R0, 0x1, !P0 ;  /* 0x000000010000780c */ /* 0x001fda0004701670 */
[----:B------:R-:W-:Y:S05]  /*1f310*/  @P0 BRA `(.L_x_497) ;  /* 0x0000000000e00947 */ /* 0x000fea0003800000 */
[----:B------:R-:W-:Y:S02]  /*1f320*/  IMAD R5, R5, 0x2, R10 ;  /* 0x0000000205057824 */ /* 0x000fe400078e020a */
[----:B------:R-:W-:Y:S02]  /*1f330*/  IMAD R14, R4, 0xc0, RZ ;  /* 0x000000c0040e7824 */ /* 0x000fe400078e02ff */
[----:B------:R-:W-:Y:S02]  /*1f340*/  IMAD.MOV.U32 R17, RZ, RZ, RZ ;  /* 0x000000ffff117224 */ /* 0x000fe400078e00ff */
[----:B------:R-:W-:Y:S02]  /*1f350*/  IMAD.MOV.U32 R0, RZ, RZ, R8 ;  /* 0x000000ffff007224 */ /* 0x000fe400078e0008 */
[----:B------:R-:W-:Y:S02]  /*1f360*/  IMAD.MOV.U32 R2, RZ, RZ, R13 ;  /* 0x000000ffff027224 */ /* 0x000fe400078e000d */
[----:B------:R-:W-:-:S02]  /*1f370*/  IMAD.MOV.U32 R3, RZ, RZ, R12 ;  /* 0x000000ffff037224 */ /* 0x000fc400078e000c */
[----:B------:R-:W-:-:S07]  /*1f380*/  IMAD R7, R5, 0x70, RZ ;  /* 0x0000007005077824 */ /* 0x000fce00078e02ff */
.L_x_500:
[----:B------:R-:W0:Y:S01]  /*1f390*/  S2R R5, SR_CgaCtaId ;  /* 0x0000000000057919 */ /* 0x000e220000008800 */
[----:B------:R-:W-:Y:S01]  /*1f3a0*/  MOV R4, 0x400 ;  /* 0x0000040000047802 */ /* 0x000fe20000000f00 */
[----:B------:R-:W1:Y:S03]  /*1f3b0*/  S2R R18, SR_TID.X ;  /* 0x0000000000127919 */ /* 0x000e660000002100 */
[----:B0-----:R-:W-:Y:S02]  /*1f3c0*/  LEA R16, R5, R4, 0x18 ;  /* 0x0000000405107211 */ /* 0x001fe400078ec0ff */
[----:B------:R-:W-:Y:S02]  /*1f3d0*/  SHF.L.U32 R4, R2, 0x1f, RZ ;  /* 0x0000001f02047819 */ /* 0x000fe400000006ff */
[----:B-1----:R-:W-:Y:S01]  /*1f3e0*/  LOP3.LUT P1, RZ, R18, 0x7f, RZ, 0xc0, !PT ;  /* 0x0000007f12ff7812 */ /* 0x002fe2000782c0ff */
[----:B------:R-:W-:-:S04]  /*1f3f0*/  IMAD R15, R3, 0x8, R16 ;  /* 0x00000008030f7824 */ /* 0x000fc800078e0210 */
[----:B------:R-:W0:Y:S08]  /*1f400*/  SYNCS.PHASECHK.TRANS64.TRYWAIT P0, [R15+URZ+0x40], R4 ;  /* 0x000040040f0075a7 */ /* 0x000e30000800017f */
[----:B------:R-:W1:Y:S01]  /*1f410*/  @!P1 LDC R5, c[0x0][0x500] ;  /* 0x00014000ff059b82 */ /* 0x000e620000000800 */
[----:B0-----:R-:W-:Y:S05]  /*1f420*/  @!P0 BRA `(.L_x_498) ;  /* 0x00000010002c8947 */ /* 0x001fea0003800000 */
.L_x_521:
[----:B------:R-:W-:Y:S01]  /*1f430*/  UPRMT UR6, UR21, 0x9910, URZ ;  /* 0x0000991015067896 */ /* 0x000fe2000800003f */
[----:B-1----:R1:W-:Y:S03]  /*1f440*/  @!P1 SYNCS.ARRIVE.TRANS64 RZ, [R15+URZ], R5 ;  /* 0x000000050fff99a7 */ /* 0x0023e6000800003f */
[----:B------:R-:W-:-:S06]  /*1f450*/  UISETP.NE.AND UP0, UPT, UR6, 0x2, UPT ;  /* 0x000000020600788c */ /* 0x000fcc000bf05270 */
[----:B------:R-:W-:-:S13]  /*1f460*/  PLOP3.LUT P0, PT, PT, PT, UP0, 0x80, 0x0 ;  /* 0x000000000000781c */ /* 0x000fda0003f0f008 */
[----:B-1----:R-:W-:Y:S05]  /*1f470*/  @P0 BRA `(.L_x_499) ;  /* 0x0000000000040947 */ /* 0x002fea0003800000 */
[----:B------:R-:W-:Y:S01]  /*1f480*/  BPT.TRAP 0x1 ;  /* 0x000000040000795c */ /* 0x000fe20000300000 */
.L_x_499:
[----:B0-----:R-:W-:Y:S01]  /*1f490*/  IMAD R4, R3, 0x2, R10 ;  /* 0x0000000203047824 */ /* 0x001fe200078e020a */
[----:B------:R-:W-:Y:S01]  /*1f4a0*/  R2UR UR9, R15 ;  /* 0x000000000f0972ca */ /* 0x000fe200000e0000 */
[--C-:B------:R-:W-:Y:S01]  /*1f4b0*/  IMAD R5, R3, 0x3000, R16.reuse ;  /* 0x0000300003057824 */ /* 0x100fe200078e0210 */
[----:B------:R-:W-:Y:S01]  /*1f4c0*/  UIADD3 UR14, UP0, UR24, 0xf0, URZ ;  /* 0x000000f0180e7890 */ /* 0x000fe2000ff1e03f */
[----:B------:R-:W-:Y:S01]  /*1f4d0*/  IMAD R4, R4, 0x1c00, R16 ;  /* 0x00001c0004047824 */ /* 0x000fe200078e0210 */
[----:B------:R-:W-:Y:S01]  /*1f4e0*/  R2UR UR11, R14 ;  /* 0x000000000e0b72ca */ /* 0x000fe200000e0000 */
[----:B------:R-:W-:Y:S01]  /*1f4f0*/  VIADD R0, R0, 0xffffffff ;  /* 0xffffffff00007836 */ /* 0x000fe20000000000 */
[----:B------:R-:W-:Y:S01]  /*1f500*/  R2UR UR6, R5 ;  /* 0x00000000050672ca */ /* 0x000fe200000e0000 */
[----:B------:R-:W-:Y:S01]  /*1f510*/  UIADD3 UR26, UP1, UR24, 0x1f0, URZ ;  /* 0x000001f0181a7890 */ /* 0x000fe2000ff3e03f */
[----:B------:R-:W-:Y:S01]  /*1f520*/  R2UR UR8, R4 ;  /* 0x00000000040872ca */ /* 0x000fe200000e0000 */
[----:B------:R-:W-:Y:S01]  /*1f530*/  UIADD3.X UR15, URZ, UR25, URZ, UP0, !UPT ;  /* 0x000000193f0f7290 */ /* 0x000fe200087fe43f */
[----:B------:R-:W-:Y:S01]  /*1f540*/  R2UR UR10, R17 ;  /* 0x00000000110a72ca */ /* 0x000fe200000e0000 */
[----:B------:R-:W-:Y:S01]  /*1f550*/  VIADD R3, R3, 0x1 ;  /* 0x0000000103037836 */ /* 0x000fe20000000000 */
[----:B------:R-:W-:Y:S01]  /*1f560*/  R2UR UR12, R6 ;  /* 0x00000000060c72ca */ /* 0x000fe200000e0000 */
[----:B------:R-:W-:Y:S01]  /*1f570*/  UIADD3.X UR27, URZ, UR25, URZ, UP1, !UPT ;  /* 0x000000193f1b7290 */ /* 0x000fe20008ffe43f */
[----:B------:R-:W-:Y:S01]  /*1f580*/  R2UR UR20, R7 ;  /* 0x00000000071472ca */ /* 0x000fe200000e0000 */
[----:B------:R-:W-:Y:S01]  /*1f590*/  UMOV UR16, 0x0 ;  /* 0x0000000000107882 */ /* 0x000fe20000000000 */
[----:B------:R-:W-:Y:S01]  /*1f5a0*/  ISETP.GT.AND P1, PT, R0, 0x1, PT ;  /* 0x000000010000780c */ /* 0x000fe20003f24270 */
[----:B------:R-:W-:Y:S01]  /*1f5b0*/  UMOV UR17, 0x10000000 ;  /* 0x1000000000117882 */ /* 0x000fe20000000000 */
[----:B------:R-:W-:Y:S01]  /*1f5c0*/  ISETP.NE.AND P0, PT, R3, 0x8, PT ;  /* 0x000000080300780c */ /* 0x000fe20003f05270 */
[----:B------:R-:W-:Y:S01]  /*1f5d0*/  UIADD3 UR6, UR6, 0x180, URZ ;  /* 0x0000018006067890 */ /* 0x000fe2000fffe03f */
[----:B------:R-:W-:Y:S01]  /*1f5e0*/  VIADD R17, R17, 0x40 ;  /* 0x0000004011117836 */ /* 0x000fe20000000000 */
[----:B------:R-:W-:Y:S01]  /*1f5f0*/  UIADD3 UR18, UR8, 0x18180, URZ ;  /* 0x0001818008127890 */ /* 0x000fe2000fffe03f */
[----:B------:R-:W-:Y:S01]  /*1f600*/  SEL R5, RZ, 0x1, P0 ;  /* 0x00000001ff057807 */ /* 0x000fe20000000000 */
[----:B------:R-:W-:Y:S01]  /*1f610*/  UMOV UR28, 0x30000 ;  /* 0x00030000001c7882 */ /* 0x000fe20000000000 */
[----:B------:R-:W-:-:S02]  /*1f620*/  SEL R3, R3, RZ, P0 ;  /* 0x000000ff03037207 */ /* 0x000fc40000000000 */
[----:B------:R-:W-:Y:S01]  /*1f630*/  UMOV UR8, UR6 ;  /* 0x0000000600087c82 */ /* 0x000fe20008000000 */
[----:B------:R-:W-:Y:S01]  /*1f640*/  LOP3.LUT R2, R2, R5, RZ, 0x3c, !PT ;  /* 0x0000000502027212 */ /* 0x000fe200078e3cff */
[----:B------:R0:W-:Y:S02]  /*1f650*/  UTMALDG.3D [UR8], [UR14], desc[UR16] ;  /* 0x000010080e0075b4 */ /* 0x0001e40008011000 */
[----:B0-----:R-:W-:Y:S01]  /*1f660*/  UMOV UR8, UR18 ;  /* 0x0000001200087c82 */ /* 0x001fe20008000000 */
[----:B------:R-:W-:Y:S02]  /*1f670*/  UMOV UR11, UR20 ;  /* 0x00000014000b7c82 */ /* 0x000fe40008000000 */
[----:B------:R0:W-:Y:S02]  /*1f680*/  UTMALDG.3D.MULTICAST [UR8], [UR26], UR28, desc[UR16] ;  /* 0x000010081a0073b4 */ /* 0x0001e4000801181c */
[----:B0-----:R-:W-:Y:S05]  /*1f690*/  @P1 BRA `(.L_x_500) ;  /* 0xfffffffc003c1947 */ /* 0x001fea000383ffff */
.L_x_497:
[----:B------:R-:W-:Y:S05]  /*1f6a0*/  BSYNC B1 ;  /* 0x0000000000017941 */ /* 0x000fea0003800000 */
.L_x_496:
[----:B------:R-:W2:Y:S01]  /*1f6b0*/  LDL.LU R18, [R1+0x37c] ;  /* 0x00037c0001127983 */ /* 0x000ea20000300800 */
[----:B------:R-:W-:Y:S01]  /*1f6c0*/  LOP3.LUT P1, RZ, R9, 0xff, RZ, 0xc0, !PT ;  /* 0x000000ff09ff7812 */ /* 0x000fe2000782c0ff */
[----:B------:R-:W-:Y:S01]  /*1f6d0*/  IMAD.IADD R12, R11, 0x1, R12 ;  /* 0x000000010b0c7824 */ /* 0x000fe200078e020c */
[----:B------:R-:W-:Y:S01]  /*1f6e0*/  ULDC.64 UR8, c[0x0][0x650] ;  /* 0x0001940000087ab9 */ /* 0x000fe20000000a00 */
[----:B------:R-:W3:Y:S01]  /*1f6f0*/  LDL.LU R16, [R1+0x380] ;  /* 0x0003800001107983 */ /* 0x000ee20000300800 */
[----:B------:R-:W-:Y:S01]  /*1f700*/  BSSY B1, `(.L_x_501) ;  /* 0x000006f000017945 */ /* 0x000fe20003800000 */
[----:B------:R-:W-:Y:S01]  /*1f710*/  IMAD.MOV.U32 R4, RZ, RZ, -0x1 ;  /* 0xffffffffff047424 */ /* 0x000fe200078e00ff */
[----:B------:R-:W-:Y:S01]  /*1f720*/  SHF.R.U32.HI R0, RZ, 0x3, R12 ;  /* 0x00000003ff007819 */ /* 0x000fe2000001160c */
[----:B------:R-:W-:Y:S01]  /*1f730*/  IMAD.MOV.U32 R5, RZ, RZ, -0x1 ;  /* 0xffffffffff057424 */ /* 0x000fe200078e00ff */
[----:B------:R-:W-:Y:S01]  /*1f740*/  ISETP.GT.U32.AND P0, PT, R12, 0x7, PT ;  /* 0x000000070c00780c */ /* 0x000fe20003f04070 */
[----:B------:R-:W-:Y:S01]  /*1f750*/  IMAD.MOV.U32 R6, RZ, RZ, -0x1 ;  /* 0xffffffffff067424 */ /* 0x000fe200078e00ff */
[----:B------:R-:W-:-:S02]  /*1f760*/  LOP3.LUT R0, R0, 0x1, RZ, 0xc0, !PT ;  /* 0x0000000100007812 */ /* 0x000fc400078ec0ff */
[----:B------:R-:W-:Y:S01]  /*1f770*/  ISETP.LT.U32.AND P0, PT, R11, 0x8, P0 ;  /* 0x000000080b00780c */ /* 0x000fe20000701070 */
[----:B------:R-:W0:Y:S01]  /*1f780*/  @P1 S2R R3, SR_CgaCtaId ;  /* 0x0000000000031919 */ /* 0x000e220000008800 */
[----:B------:R-:W-:Y:S02]  /*1f790*/  @P1 MOV R2, 0x400 ;  /* 0x0000040000021802 */ /* 0x000fe40000000f00 */
[----:B------:R-:W-:Y:S02]  /*1f7a0*/  LOP3.LUT R12, R12, 0x7, RZ, 0xc0, !PT ;  /* 0x000000070c0c7812 */ /* 0x000fe400078ec0ff */
[----:B------:R-:W-:Y:S02]  /*1f7b0*/  PRMT R9, RZ, 0x7610, R9 ;  /* 0x00007610ff097816 */ /* 0x000fe40000000009 */
[----:B0-----:R-:W-:-:S04]  /*1f7c0*/  @P1 LEA R2, R3, R2, 0x18 ;  /* 0x0000000203021211 */ /* 0x001fc800078ec0ff */
[----:B------:R0:W-:Y:S01]  /*1f7d0*/  @P1 SYNCS.ARRIVE.TRANS64.A1T0 RZ, [R2+URZ+0x98], RZ ;  /* 0x000098ff02ff19a7 */ /* 0x0001e2000810003f */
[----:B------:R-:W-:Y:S02]  /*1f7e0*/  ISETP.NE.U32.AND P1, PT, R0, 0x1, PT ;  /* 0x000000010000780c */ /* 0x000fe40003f25070 */
[----:B------:R-:W-:Y:S02]  /*1f7f0*/  SEL R0, RZ, 0x1, !P0 ;  /* 0x00000001ff007807 */ /* 0x000fe40004000000 */
[----:B------:R-:W-:-:S04]  /*1f800*/  ISETP.GT.U32.AND P1, PT, R11, 0x7, !P1 ;  /* 0x000000070b00780c */ /* 0x000fc80004f24070 */
[----:B0-----:R-:W-:-:S04]  /*1f810*/  SEL R2, RZ, 0x1, !P1 ;  /* 0x00000001ff027807 */ /* 0x001fc80004800000 */
[--C-:B------:R-:W-:Y:S02]  /*1f820*/  LOP3.LUT R13, R2, R13, R0.reuse, 0x96, !PT ;  /* 0x0000000d020d7212 */ /* 0x100fe400078e9600 */
[----:B------:R-:W-:Y:S02]  /*1f830*/  PRMT R0, RZ, 0x7610, R0 ;  /* 0x00007610ff007816 */ /* 0x000fe40000000000 */
[----:B---3--:R-:W-:-:S04]  /*1f840*/  IADD3 R16, P2, R16, UR22, RZ ;  /* 0x0000001610107c10 */ /* 0x008fc8000ff5e0ff */
[----:B--2---:R-:W-:Y:S01]  /*1f850*/  IADD3.X R18, R18, UR13, RZ, P2, !PT ;  /* 0x0000000d12127c10 */ /* 0x004fe200097fe4ff */
[----:B------:R0:W-:Y:S01]  /*1f860*/  STL [R1+0x380], R16 ;  /* 0x0003801001007387 */ /* 0x0001e20000100800 */
[----:B------:R-:W-:-:S03]  /*1f870*/  ISETP.GE.U32.AND P2, PT, R16, UR8, PT ;  /* 0x0000000810007c0c */ /* 0x000fc6000bf46070 */
[----:B------:R0:W-:Y:S01]  /*1f880*/  STL [R1+0x37c], R18 ;  /* 0x00037c1201007387 */ /* 0x0001e20000100800 */
[----:B------:R-:W-:-:S13]  /*1f890*/  ISETP.GE.U32.AND.EX P0, PT, R18, UR9, PT, P2 ;  /* 0x0000000912007c0c */ /* 0x000fda000bf06120 */
[----:B0-----:R-:W-:Y:S05]  /*1f8a0*/  @P0 BRA `(.L_x_502) ;  /* 0x0000000400500947 */ /* 0x001fea0003800000 */
[----:B------:R-:W-:Y:S01]  /*1f8b0*/  ULDC.64 UR8, c[0x0][0x628] ;  /* 0x00018a0000087ab9 */ /* 0x000fe20000000a00 */
[----:B------:R-:W0:Y:S01]  /*1f8c0*/  S2R R14, SR_CTAID.X ;  /* 0x00000000000e7919 */ /* 0x000e220000002500 */
[----:B------:R-:W-:Y:S01]  /*1f8d0*/  ISETP.NE.U32.AND P0, PT, RZ, UR8, PT ;  /* 0x00000008ff007c0c */ /* 0x000fe2000bf05070 */
[----:B------:R-:W-:Y:S01]  /*1f8e0*/  ULDC UR10, c[0x0][0x630] ;  /* 0x00018c00000a7ab9 */ /* 0x000fe20000000800 */
[----:B------:R-:W-:Y:S01]  /*1f8f0*/  IMAD.MOV.U32 R2, RZ, RZ, R16 ;  /* 0x000000ffff027224 */ /* 0x000fe200078e0010 */
[----:B------:R-:W1:Y:S01]  /*1f900*/  S2R R0, SR_CTAID.Y ;  /* 0x0000000000007919 */ /* 0x000e620000002600 */
[----:B------:R-:W-:Y:S01]  /*1f910*/  ISETP.NE.AND.EX P0, PT, RZ, UR9, PT, P0 ;  /* 0x00000009ff007c0c */ /* 0x000fe2000bf05300 */
[----:B------:R-:W-:-:S12]  /*1f920*/  IMAD.MOV.U32 R3, RZ, RZ, R18 ;  /* 0x000000ffff037224 */ /* 0x000fd800078e0012 */
[----:B------:R-:W-:Y:S05]  /*1f930*/  @!P0 BRA `(.L_x_503) ;  /* 0x0000000000288947 */ /* 0x000fea0003800000 */
[----:B------:R-:W-:Y:S02]  /*1f940*/  ULDC UR6, c[0x0][0x634] ;  /* 0x00018d0000067ab9 */ /* 0x000fe40000000800 */
[----:B------:R-:W-:-:S05]  /*1f950*/  IADD3 R7, P0, R16, UR6, RZ ;  /* 0x0000000610077c10 */ /* 0x000fca000ff1e0ff */
[----:B------:R-:W-:-:S04]  /*1f960*/  IMAD.X R15, RZ, RZ, R18, P0 ;  /* 0x000000ffff0f7224 */ /* 0x000fc800000e0612 */
[----:B------:R-:W-:-:S04]  /*1f970*/  IMAD.WIDE.U32 R4, R15, UR8, RZ ;  /* 0x000000080f047c25 */ /* 0x000fc8000f8e00ff */
[----:B------:R-:W-:-:S04]  /*1f980*/  IMAD.WIDE.U32 R4, P0, R7, UR9, R4 ;  /* 0x0000000907047c25 */ /* 0x000fc8000f800004 */
[----:B------:R-:W-:-:S04]  /*1f990*/  IMAD.WIDE.U32 R6, R7, UR8, RZ ;  /* 0x0000000807067c25 */ /* 0x000fc8000f8e00ff */
[----:B------:R-:W-:Y:S01]  /*1f9a0*/  IMAD.X R3, RZ, RZ, RZ, P0 ;  /* 0x000000ffff037224 */ /* 0x000fe200000e06ff */
[----:B------:R-:W-:Y:S01]  /*1f9b0*/  IADD3 RZ, P0, R7, R4, RZ ;  /* 0x0000000407ff7210 */ /* 0x000fe20007f1e0ff */
[----:B------:R-:W-:-:S04]  /*1f9c0*/  IMAD.MOV.U32 R2, RZ, RZ, R5 ;  /* 0x000000ffff027224 */ /* 0x000fc800078e0005 */
[----:B------:R-:W-:-:S08]  /*1f9d0*/  IMAD.WIDE.U32.X R2, R15, UR9, R2, P0 ;  /* 0x000000090f027c25 */ /* 0x000fd000080e0402 */
.L_x_503:
[--C-:B------:R-:W-:Y:S01]  /*1f9e0*/  SHF.R.U64 R6, R2, UR10, R3.reuse ;  /* 0x0000000a02067c19 */ /* 0x100fe20008001203 */
[----:B------:R-:W-:Y:S01]  /*1f9f0*/  ULDC.64 UR8, c[0x0][0x620] ;  /* 0x0001880000087ab9 */ /* 0x000fe20000000a00 */
[----:B------:R-:W-:Y:S01]  /*1fa00*/  SHF.R.U32.HI R2, RZ, UR10, R3 ;  /* 0x0000000aff027c19 */ /* 0x000fe20008011603 */
[----:B------:R-:W-:Y:S01]  /*1fa10*/  IMAD.MOV.U32 R3, RZ, RZ, R18 ;  /* 0x000000ffff037224 */ /* 0x000fe200078e0012 */
[----:B------:R-:W-:Y:S01]  /*1fa20*/  IADD3 R5, P0, RZ, -R6, RZ ;  /* 0x80000006ff057210 */ /* 0x000fe20007f1e0ff */
[----:B------:R-:W-:Y:S01]  /*1fa30*/  ULDC UR6, c[0x0][0x150] ;  /* 0x0000540000067ab9 */ /* 0x000fe20000000800 */
[----:B0-----:R-:W-:Y:S01]  /*1fa40*/  I2FP.F32.U32 R7, R14 ;  /* 0x0000000e00077245 */ /* 0x001fe20000201000 */
[----:B------:R-:W0:Y:S01]  /*1fa50*/  LDC R21, c[0x0][0x144] ;  /* 0x00005100ff157b82 */ /* 0x000e220000000800 */
[----:B------:R-:W-:Y:S01]  /*1fa60*/  ULDC.64 UR10, c[0x0][0x640] ;  /* 0x00019000000a7ab9 */ /* 0x000fe20000000a00 */
[----:B------:R-:W-:Y:S01]  /*1fa70*/  IMAD.X R2, RZ, RZ, ~R2, P0 ;  /* 0x000000ffff027224 */ /* 0x000fe200000e0e02 */
[----:B------:R-:W-:-:S03]  /*1fa80*/  ISETP.NE.U32.AND P0, PT, RZ, UR10, PT ;  /* 0x0000000aff007c0c */ /* 0x000fc6000bf05070 */
[----:B------:R-:W-:Y:S01]  /*1fa90*/  IMAD R4, R2, UR8, RZ ;  /* 0x0000000802047c24 */ /* 0x000fe2000f8e02ff */
[----:B------:R-:W-:Y:S01]  /*1faa0*/  ISETP.NE.AND.EX P0, PT, RZ, UR11, PT, P0 ;  /* 0x0000000bff007c0c */ /* 0x000fe2000bf05300 */
[----:B------:R-:W-:Y:S01]  /*1fab0*/  IMAD.MOV.U32 R2, RZ, RZ, R16 ;  /* 0x000000ffff027224 */ /* 0x000fe200078e0010 */
[----:B------:R-:W2:Y:S03]  /*1fac0*/  LDC R17, c[0x0][0x148] ;  /* 0x00005200ff117b82 */ /* 0x000ea60000000800 */
[----:B------:R-:W-:Y:S01]  /*1fad0*/  IMAD.WIDE.U32 R2, R5, UR8, R2 ;  /* 0x0000000805027c25 */ /* 0x000fe2000f8e0002 */
[----:B------:R-:W-:-:S03]  /*1fae0*/  ULDC UR8, c[0x0][0x154] ;  /* 0x0000550000087ab9 */ /* 0x000fc60000000800 */
[----:B------:R-:W-:Y:S02]  /*1faf0*/  IMAD R5, R5, UR9, R4 ;  /* 0x0000000905057c24 */ /* 0x000fe4000f8e0204 */
[----:B------:R-:W-:Y:S01]  /*1fb00*/  FMUL R4, R7, UR6 ;  /* 0x0000000607047c20 */ /* 0x000fe20008400000 */
[----:B------:R-:W-:Y:S01]  /*1fb10*/  ULDC UR6, c[0x0][0x618] ;  /* 0x0001860000067ab9 */ /* 0x000fe20000000800 */
[----:B------:R-:W-:Y:S01]  /*1fb20*/  ULDC UR9, c[0x0][0x608] ;  /* 0x0001820000097ab9 */ /* 0x000fe20000000800 */
[----:B------:R-:W-:-:S03]  /*1fb30*/  IMAD.IADD R3, R3, 0x1, R5 ;  /* 0x0000000103037824 */ /* 0x000fc600078e0205 */
[----:B------:R-:W3:Y:S02]  /*1fb40*/  F2I.U32.TRUNC.NTZ R4, R4 ;  /* 0x0000000400047305 */ /* 0x000ee4000020f000 */
[----:B------:R-:W-:Y:S02]  /*1fb50*/  SHF.R.U64 R7, R2, UR6, R3 ;  /* 0x0000000602077c19 */ /* 0x000fe40008001203 */
[----:B-1----:R-:W-:-:S05]  /*1fb60*/  I2FP.F32.U32 R2, R0 ;  /* 0x0000000000027245 */ /* 0x002fca0000201000 */
[----:B------:R-:W-:Y:S01]  /*1fb70*/  FMUL R18, R2, UR8 ;  /* 0x0000000802127c20 */ /* 0x000fe20008400000 */
[----:B------:R-:W-:Y:S01]  /*1fb80*/  SHF.R.U32.HI R2, RZ, UR6, R3 ;  /* 0x00000006ff027c19 */ /* 0x000fe20008011603 */
[----:B------:R-:W-:-:S03]  /*1fb90*/  ULDC UR6, c[0x0][0x658] ;  /* 0x0001960000067ab9 */ /* 0x000fc60000000800 */
[--C-:B------:R-:W-:Y:S01]  /*1fba0*/  SHF.R.U64 R16, R7, UR9, R2.reuse ;  /* 0x0000000907107c19 */ /* 0x100fe20008001202 */
[----:B------:R-:W1:Y:S01]  /*1fbb0*/  F2I.U32.TRUNC.NTZ R18, R18 ;  /* 0x0000001200127305 */ /* 0x000e62000020f000 */
[----:B------:R-:W-:Y:S01]  /*1fbc0*/  SHF.R.U32.HI R3, RZ, UR9, R2 ;  /* 0x00000009ff037c19 */ /* 0x000fe20008011602 */
[----:B---3--:R-:W-:-:S03]  /*1fbd0*/  IMAD.MOV R4, RZ, RZ, -R4 ;  /* 0x000000ffff047224 */ /* 0x008fc600078e0a04 */
[--C-:B------:R-:W-:Y:S01]  /*1fbe0*/  SHF.R.U64 R15, R16, UR6, R3.reuse ;  /* 0x00000006100f7c19 */ /* 0x100fe20008001203 */
[----:B0-----:R-:W-:Y:S01]  /*1fbf0*/  IMAD R14, R21, R4, R14 ;  /* 0x00000004150e7224 */ /* 0x001fe200078e020e */
[----:B------:R-:W-:-:S03]  /*1fc00*/  SHF.R.U32.HI R19, RZ, UR6, R3 ;  /* 0x00000006ff137c19 */ /* 0x000fc60008011603 */
[----:B------:R-:W-:Y:S02]  /*1fc10*/  IMAD.MOV.U32 R2, RZ, RZ, R15 ;  /* 0x000000ffff027224 */ /* 0x000fe400078e000f */
[----:B------:R-:W-:Y:S01]  /*1fc20*/  IMAD.MOV.U32 R3, RZ, RZ, R19 ;  /* 0x000000ffff037224 */ /* 0x000fe200078e0013 */
[----:B-1----:R-:W-:Y:S06]  /*1fc30*/  @!P0 BRA `(.L_x_504) ;  /* 0x0000000000288947 */ /* 0x002fec0003800000 */
[----:B------:R-:W-:Y:S02]  /*1fc40*/  ULDC UR6, c[0x0][0x64c] ;  /* 0x0001930000067ab9 */ /* 0x000fe40000000800 */
[----:B------:R-:W-:-:S05]  /*1fc50*/  IADD3 R3, P0, R15, UR6, RZ ;  /* 0x000000060f037c10 */ /* 0x000fca000ff1e0ff */
[----:B------:R-:W-:-:S04]  /*1fc60*/  IMAD.X R19, RZ, RZ, R19, P0 ;  /* 0x000000ffff137224 */ /* 0x000fc800000e0613 */
[----:B------:R-:W-:-:S04]  /*1fc70*/  IMAD.WIDE.U32 R4, R19, UR10, RZ ;  /* 0x0000000a13047c25 */ /* 0x000fc8000f8e00ff */
[----:B------:R-:W-:-:S04]  /*1fc80*/  IMAD.WIDE.U32 R4, P0, R3, UR11, R4 ;  /* 0x0000000b03047c25 */ /* 0x000fc8000f800004 */
[----:B------:R-:W-:-:S04]  /*1fc90*/  IMAD.WIDE.U32 R2, R3, UR10, RZ ;  /* 0x0000000a03027c25 */ /* 0x000fc8000f8e00ff */
[----:B------:R-:W-:Y:S01]  /*1fca0*/  IMAD.MOV.U32 R2, RZ, RZ, R5 ;  /* 0x000000ffff027224 */ /* 0x000fe200078e0005 */
[----:B------:R-:W-:Y:S01]  /*1fcb0*/  IADD3 RZ, P1, R3, R4, RZ ;  /* 0x0000000403ff7210 */ /* 0x000fe20007f3e0ff */
[----:B------:R-:W-:-:S04]  /*1fcc0*/  IMAD.X R3, RZ, RZ, RZ, P0 ;  /* 0x000000ffff037224 */ /* 0x000fc800000e06ff */
[----:B------:R-:W-:-:S08]  /*1fcd0*/  IMAD.WIDE.U32.X R2, R19, UR11, R2, P1 ;  /* 0x0000000b13027c25 */ /* 0x000fd000088e0402 */
.L_x_504:
[----:B------:R-:W-:Y:S01]  /*1fce0*/  ULDC UR6, c[0x0][0x648] ;  /* 0x0001920000067ab9 */ /* 0x000fe20000000800 */
[----:B------:R-:W-:Y:S01]  /*1fcf0*/  IMAD.MOV R18, RZ, RZ, -R18 ;  /* 0x000000ffff127224 */ /* 0x000fe200078e0a12 */
[----:B------:R-:W-:Y:S01]  /*1fd00*/  SHF.R.U64 R3, R2, UR6, R3 ;  /* 0x0000000602037c19 */ /* 0x000fe20008001203 */
[----:B------:R-:W-:Y:S01]  /*1fd10*/  ULDC UR6, c[0x0][0x638] ;  /* 0x00018e0000067ab9 */ /* 0x000fe20000000800 */
[----:B------:R-:W-:Y:S01]  /*1fd20*/  LOP3.LUT R16, R16, UR19, RZ, 0xc0, !PT ;  /* 0x0000001310107c12 */ /* 0x000fe2000f8ec0ff */
[----:B--2---:R-:W-:Y:S01]  /*1fd30*/  @P4 IMAD R14, R17, R18, R0 ;  /* 0x00000012110e4224 */ /* 0x004fe200078e0200 */
[----:B------:R-:W-:Y:S01]  /*1fd40*/  LOP3.LUT R2, R7, UR4, RZ, 0xc0, !PT ;  /* 0x0000000407027c12 */ /* 0x000fe2000f8ec0ff */
[----:B------:R-:W-:Y:S01]  /*1fd50*/  IMAD.MOV R0, RZ, RZ, -R3 ;  /* 0x000000ffff007224 */ /* 0x000fe200078e0a03 */
[----:B------:R-:W-:Y:S01]  /*1fd60*/  ULDC UR8, c[0x0][0x610] ;  /* 0x0001840000087ab9 */ /* 0x000fe20000000800 */
[----:B------:R-:W-:Y:S02]  /*1fd70*/  IMAD R3, R3, UR5, R16 ;  /* 0x0000000503037c24 */ /* 0x000fe4000f8e0210 */
[----:B------:R-:W-:Y:S01]  /*1fd80*/  IMAD R15, R0, UR6, R15 ;  /* 0x00000006000f7c24 */ /* 0x000fe2000f8e020f */
[----:B------:R-:W-:Y:S01]  /*1fd90*/  ULDC UR6, c[0x0][0x600] ;  /* 0x0001800000067ab9 */ /* 0x000fe20000000800 */
[----:B------:R-:W-:-:S02]  /*1fda0*/  IMAD R14, R3, UR8, R14 ;  /* 0x00000008030e7c24 */ /* 0x000fc4000f8e020e */
[----:B------:R-:W-:Y:S02]  /*1fdb0*/  IMAD R15, R15, UR6, R2 ;  /* 0x000000060f0f7c24 */ /* 0x000fe4000f8e0202 */
[----:B------:R-:W-:-:S03]  /*1fdc0*/  IMAD.MOV.U32 R0, RZ, RZ, 0x1 ;  /* 0x00000001ff007424 */ /* 0x000fc600078e00ff */
[----:B------:R-:W-:Y:S02]  /*1fdd0*/  SEL R5, R15, R14, !P4 ;  /* 0x0000000e0f057207 */ /* 0x000fe40006000000 */
[----:B------:R-:W-:-:S07]  /*1fde0*/  SEL R4, R14, R15, !P4 ;  /* 0x0000000f0e047207 */ /* 0x000fce0006000000 */
.L_x_502:
[----:B------:R-:W-:Y:S05]  /*1fdf0*/  BSYNC B1 ;  /* 0x0000000000017941 */ /* 0x000fea0003800000 */
.L_x_501:
[----:B------:R-:W-:-:S13]  /*1fe00*/  LOP3.LUT P0, RZ, R0, 0xff, RZ, 0xc0, !PT ;  /* 0x000000ff00ff7812 */ /* 0x000fda000780c0ff */
[----:B------:R-:W-:Y:S05]  /*1fe10*/  @P0 BRA `(.L_x_505) ;  /* 0xfffffff400240947 */ /* 0x000fea000383ffff */
[----:B------:R-:W-:Y:S05]  /*1fe20*/  BSYNC B0 ;  /* 0x0000000000007941 */ /* 0x000fea0003800000 */
.L_x_494:
[----:B------:R-:W-:-:S03]  /*1fe30*/  UMOV UR6, 0xffffffff ;  /* 0xffffffff00067882 */ /* 0x000fc60000000000 */
[----:B------:R-:W-:Y:S05]  /*1fe40*/  BRA.DIV UR6, `(.L_x_506) ;  /* 0x0000000606b87947 */ /* 0x000fea000b800000 */
[----:B------:R-:W-:-:S13]  /*1fe50*/  ELECT P0, URZ, PT ;  /* 0x00000000003f782f */ /* 0x000fda0003800000 */
.L_x_524:
[----:B------:R-:W-:Y:S04]  /*1fe60*/  BSSY B0, `(.L_x_507) ;  /* 0x0000050000007945 */ /* 0x000fe80003800000 */
[----:B------:R-:W-:Y:S05]  /*1fe70*/  @!P0 BRA `(.L_x_508) ;  /* 0x0000000400388947 */ /* 0x000fea0003800000 */
[----:B------:R-:W-:-:S04]  /*1fe80*/  ULOP3.LUT UR6, UR7, 0x2, URZ, 0xfc, !UPT ;  /* 0x0000000207067892 */ /* 0x000fc8000f8efc3f */
[----:B------:R-:W-:-:S06]  /*1fe90*/  UISETP.NE.AND UP0, UPT, UR6, 0x3, UPT ;  /* 0x000000030600788c */ /* 0x000fcc000bf05270 */
[----:B------:R-:W-:-:S13]  /*1fea0*/  PLOP3.LUT P0, PT, PT, PT, UP0, 0x80, 0x0 ;  /* 0x000000000000781c */ /* 0x000fda0003f0f008 */
[----:B------:R-:W-:Y:S05]  /*1feb0*/  @!P0 BRA `(.L_x_509) ;  /* 0x0000000000048947 */ /* 0x000fea0003800000 */
[----:B------:R-:W-:Y:S01]  /*1fec0*/  BPT.TRAP 0x1 ;  /* 0x000000040000795c */ /* 0x000fe20000300000 */
.L_x_509:
[----:B------:R-:W0:Y:S01]  /*1fed0*/  S2R R3, SR_CgaCtaId ;  /* 0x0000000000037919 */ /* 0x000e220000008800 */
[----:B------:R-:W-:Y:S02]  /*1fee0*/  MOV R0, 0x400 ;  /* 0x0000040000007802 */ /* 0x000fe40000000f00 */
[----:B------:R-:W-:Y:S02]  /*1fef0*/  SHF.L.U32 R2, R13, 0x1f, RZ ;  /* 0x0000001f0d027819 */ /* 0x000fe400000006ff */
[----:B0-----:R-:W-:-:S05]  /*1ff00*/  LEA R3, R3, R0, 0x18 ;  /* 0x0000000003037211 */ /* 0x001fca00078ec0ff */
[----:B------:R-:W-:-:S04]  /*1ff10*/  VIADD R3, R3, 0x40 ;  /* 0x0000004003037836 */ /* 0x000fc80000000000 */
[C---:B------:R-:W-:Y:S02]  /*1ff20*/  IMAD R5, R12.reuse, 0x8, R3 ;  /* 0x000000080c057824 */ /* 0x040fe400078e0203 */
[----:B------:R-:W-:Y:S02]  /*1ff30*/  VIADD R12, R12, 0x1 ;  /* 0x000000010c0c7836 */ /* 0x000fe40000000000 */
[----:B------:R-:W0:Y:S03]  /*1ff40*/  SYNCS.PHASECHK.TRANS64.TRYWAIT P0, [R5+URZ], R2 ;  /* 0x00000002050075a7 */ /* 0x000e26000800017f */
[----:B------:R-:W-:-:S04]  /*1ff50*/  ISETP.NE.AND P1, PT, R12, 0x8, PT ;  /* 0x000000080c00780c */ /* 0x000fc80003f25270 */
[----:B------:R-:W-:Y:S02]  /*1ff60*/  SEL R0, RZ, 0x1, P1 ;  /* 0x00000001ff007807 */ /* 0x000fe40000800000 */
[----:B------:R-:W-:Y:S02]  /*1ff70*/  SEL R12, R12, RZ, P1 ;  /* 0x000000ff0c0c7207 */ /* 0x000fe40000800000 */
[----:B------:R-:W-:-:S03]  /*1ff80*/  LOP3.LUT R13, R13, R0, RZ, 0x3c, !PT ;  /* 0x000000000d0d7212 */ /* 0x000fc600078e3cff */
[----:B------:R-:W-:Y:S01]  /*1ff90*/  IMAD R7, R12, 0x8, R3 ;  /* 0x000000080c077824 */ /* 0x000fe200078e0203 */
[----:B------:R-:W-:Y:S01]  /*1ffa0*/  SHF.L.U32 R4, R13, 0x1f, RZ ;  /* 0x0000001f0d047819 */ /* 0x000fe200000006ff */
[----:B0-----:R-:W-:Y:S06]  /*1ffb0*/  @!P0 BRA `(.L_x_510) ;  /* 0x00000004007c8947 */ /* 0x001fec0003800000 */
.L_x_525:
[----:B------:R-:W1:Y:S01]  /*1ffc0*/  SYNCS.PHASECHK.TRANS64.TRYWAIT P0, [R7+URZ], R4 ;  /* 0x00000004070075a7 */ /* 0x000e62000800017f */
[----:B------:R-:W-:-:S05]  /*1ffd0*/  VIADD R0, R12, 0x1 ;  /* 0x000000010c007836 */ /* 0x000fca0000000000 */
[----:B------:R-:W-:-:S04]  /*1ffe0*/  ISETP.NE.AND P1, PT, R0, 0x8, PT ;  /* 0x000000080000780c */ /* 0x000fc80003f25270 */
[----:B0-----:R-:W-:Y:S02]  /*1fff0*/  SEL R2, RZ, 0x1, P1 ;  /* 0x00000001ff027807 */ /* 0x001fe40000800000 */
[----:B------:R-:W-:Y:S02]  /*20000*/  SEL R0, R0, RZ, P1 ;  /* 0x000000ff00007207 */ /* 0x000fe40000800000 */
[----:B------:R-:W-:-:S03]  /*20010*/  LOP3.LUT R13, R13, R2, RZ, 0x3c, !PT ;  /* 0x000000020d0d7212 */ /* 0x000fc600078e3cff */
[----:B------:R-:W-:Y:S01]  /*20020*/  IMAD R6, R0, 0x8, R3 ;  /* 0x0000000800067824 */ /* 0x000fe200078e0203 */
[----:B------:R-:W-:Y:S01]  /*20030*/  SHF.L.U32 R5, R13, 0x1f, RZ ;  /* 0x0000001f0d057819 */ /* 0x000fe200000006ff */
[----:B-1----:R-:W-:Y:S06]  /*20040*/  @!P0 BRA `(.L_x_511) ;  /* 0x00000004006c8947 */ /* 0x002fec0003800000 */
.L_x_526:
[----:B------:R-:W1:Y:S01]  /*20050*/  SYNCS.PHASECHK.TRANS64.TRYWAIT P0, [R6+URZ], R5 ;  /* 0x00000005060075a7 */ /* 0x000e62000800017f */
[----:B------:R-:W-:-:S05]  /*20060*/  VIADD R0, R0, 0x1 ;  /* 0x0000000100007836 */ /* 0x000fca0000000000 */
[----:B------:R-:W-:-:S04]  /*20070*/  ISETP.NE.AND P1, PT, R0, 0x8, PT ;  /* 0x000000080000780c */ /* 0x000fc80003f25270 */
[----:B------:R-:W-:Y:S02]  /*20080*/  SEL R2, RZ, 0x1, P1 ;  /* 0x00000001ff027807 */ /* 0x000fe40000800000 */
[----:B------:R-:W-:Y:S02]  /*20090*/  SEL R0, R0, RZ, P1 ;  /* 0x000000ff00007207 */ /* 0x000fe40000800000 */
[----:B------:R-:W-:-:S03]  /*200a0*/  LOP3.LUT R13, R13, R2, RZ, 0x3c, !PT ;  /* 0x000000020d0d7212 */ /* 0x000fc600078e3cff */
[----:B0-----:R-:W-:Y:S01]  /*200b0*/  IMAD R7, R0, 0x8, R3 ;  /* 0x0000000800077824 */ /* 0x001fe200078e0203 */
[----:B------:R-:W-:Y:S01]  /*200c0*/  SHF.L.U32 R4, R13, 0x1f, RZ ;  /* 0x0000001f0d047819 */ /* 0x000fe200000006ff */
[----:B-1----:R-:W-:Y:S06]  /*200d0*/  @!P0 BRA `(.L_x_512) ;  /* 0x00000004005c8947 */ /* 0x002fec0003800000 */
.L_x_527:
        /* <DEDUP_REMOVED lines=9> */
.L_x_528:
        /* <DEDUP_REMOVED lines=9> */
.L_x_529:
        /* <DEDUP_REMOVED lines=9> */
.L_x_530:
[----:B------:R-:W1:Y:S01]  /*20290*/  SYNCS.PHASECHK.TRANS64.TRYWAIT P0, [R6+URZ], R5 ;  /* 0x00000005060075a7 */ /* 0x000e62000800017f */
[----:B------:R-:W-:-:S05]  /*202a0*/  VIADD R0, R0, 0x1 ;  /* 0x0000000100007836 */ /* 0x000fca0000000000 */
[----:B------:R-:W-:-:S04]  /*202b0*/  ISETP.NE.AND P1, PT, R0, 0x8, PT ;  /* 0x000000080000780c */ /* 0x000fc80003f25270 */
[----:B------:R-:W-:Y:S02]  /*202c0*/  SEL R2, RZ, 0x1, P1 ;  /* 0x00000001ff027807 */ /* 0x000fe40000800000 */
[----:B------:R-:W-:Y:S02]  /*202d0*/  SEL R0, R0, RZ, P1 ;  /* 0x000000ff00007207 */ /* 0x000fe40000800000 */
[----:B------:R-:W-:Y:S01]  /*202e0*/  LOP3.LUT R2, R13, R2, RZ, 0x3c, !PT ;  /* 0x000000020d027212 */ /* 0x000fe200078e3cff */
[----:B-1----:R-:W-:Y:S06]  /*202f0*/  @!P0 BRA `(.L_x_516) ;  /* 0x0000000400248947 */ /* 0x002fec0003800000 */
.L_x_531:
[----:B------:R-:W-:Y:S01]  /*20300*/  IMAD R3, R0, 0x8, R3 ;  /* 0x0000000800037824 */ /* 0x000fe200078e0203 */
[----:B------:R-:W-:-:S07]  /*20310*/  SHF.L.U32 R0, R2, 0x1f, RZ ;  /* 0x0000001f02007819 */ /* 0x000fce00000006ff */
.L_x_517:
[----:B--2---:R2:W3:Y:S02]  /*20320*/  SYNCS.PHASECHK.TRANS64.TRYWAIT P0, [R3+URZ], R0 ;  /* 0x00000000030075a7 */ /* 0x0044e4000800017f */
[----:B---3--:R-:W-:Y:S05]  /*20330*/  @!P0 NANOSLEEP.SYNCS 0x989680 ;  /* 0x009896800000895d */ /* 0x008fea0003900000 */
[----:B------:R-:W3:Y:S02]  /*20340*/  @!P0 SYNCS.PHASECHK.TRANS64 P0, [R3+URZ], R0 ;  /* 0x00000000030085a7 */ /* 0x000ee4000800007f */
[----:B---3--:R-:W-:Y:S05]  /*20350*/  @!P0 BRA `(.L_x_517) ;  /* 0xfffffffc00f08947 */ /* 0x008fea000383ffff */
.L_x_508:
[----:B------:R-:W-:Y:S05]  /*20360*/  BSYNC B0 ;  /* 0x0000000000007941 */ /* 0x000fea0003800000 */
.L_x_507:
[----:B------:R-:W-:Y:S05]  /*20370*/  EXIT ;  /* 0x000000000000794d */ /* 0x000fea0003800000 */
.L_x_22:
[----:B--2---:R-:W-:-:S04]  /*20380*/  IMAD.U32 R3, RZ, RZ, UR12 ;  /* 0x0000000cff037e24 */ /* 0x004fc8000f8e00ff */
[----:B------:R2:W4:Y:S03]  /*20390*/  SYNCS.PHASECHK.TRANS64.TRYWAIT P0, [R3+URZ], R0 ;  /* 0x00000000030075a7 */ /* 0x000526000800017f */
[----:B----4-:R-:W-:Y:S05]  /*203a0*/  @!P0 NANOSLEEP.SYNCS 0x989680 ;  /* 0x009896800000895d */ /* 0x010fea0003900000 */
[----:B------:R-:W4:Y:S02]  /*203b0*/  @!P0 SYNCS.PHASECHK.TRANS64 P0, [R3+URZ], R0 ;  /* 0x00000000030085a7 */ /* 0x000f24000800007f */
[----:B----4-:R-:W-:Y:S05]  /*203c0*/  @!P0 BRA `(.L_x_22) ;  /* 0xfffffffc00ec8947 */ /* 0x010fea000383ffff */
[----:B------:R-:W-:Y:S05]  /*203d0*/  BRA `(.L_x_21) ;  /* 0xfffffe2400c87947 */ /* 0x000fea000383ffff */
.L_x_28:
[----:B-----5:R2:W-:Y:S02]  /*203e0*/  STL [R1+0x394], R0 ;  /* 0x0003940001007387 */ /* 0x0205e40000100800 */
[----:B--2---:R-:W-:-:S04]  /*203f0*/  IMAD.U32 R0, RZ, RZ, UR14 ;  /* 0x0000000eff007e24 */ /* 0x004fc8000f8e00ff */
[----:B------:R2:W4:Y:S03]  /*20400*/  SYNCS.PHASECHK.TRANS64.TRYWAIT P0, [R0+URZ], R5 ;  /* 0x00000005000075a7 */ /* 0x000526000800017f */
[----:B----4-:R-:W-:Y:S05]  /*20410*/  @!P0 NANOSLEEP.SYNCS 0x989680 ;  /* 0x009896800000895d */ /* 0x010fea0003900000 */
[----:B------:R2:W4:Y:S02]  /*20420*/  @!P0 SYNCS.PHASECHK.TRANS64 P0, [R0+URZ], R5 ;  /* 0x00000005000085a7 */ /* 0x000524000800007f */
[----:B--2---:R2:W5:Y:S02]  /*20430*/  LDL.LU R0, [R1+0x394] ;  /* 0x0003940001007983 */ /* 0x0045640000300800 */
[----:B--2-4-:R-:W-:Y:S05]  /*20440*/  @!P0 BRA `(.L_x_28) ;  /* 0xfffffffc00e48947 */ /* 0x014fea000383ffff */
[----:B------:R-:W-:Y:S05]  /*20450*/  BRA `(.L_x_27) ;  /* 0xfffffe6000087947 */ /* 0x000fea000383ffff */
.L_x_495:
[----:B------:R-:W-:Y:S01]  /*20460*/  BSSY B1, `(.L_x_518) ;  /* 0x0000006000017945 */ /* 0x000fe20003800000 */
[----:B------:R-:W-:-:S07]  /*20470*/  IMAD.MOV.U32 R0, RZ, RZ, -0x1 ;  /* 0xffffffffff007424 */ /* 0x000fce00078e00ff */
[----:B------:R-:W-:Y:S05]  /*20480*/  WARPSYNC.COLLECTIVE R0, `(.L_x_519) ;  /* 0x00000000000c7348 */ /* 0x000fea0003c00000 */
[----:B------:R-:W-:Y:S02]  /*20490*/  ELECT P0, UR62, PT ;  /* 0x00000000003e782f */ /* 0x000fe40003800000 */
[----:B------:R-:W-:Y:S01]  /*204a0*/  MOV R0, UR62 ;  /* 0x0000003e00007c02 */ /* 0x000fe20008000f00 */
[----:B------:R-:W-:Y:S10]  /*204b0*/  ENDCOLLECTIVE ;  /* 0x000000000000791b */ /* 0x000ff40003800000 */
.L_x_519:
[----:B------:R-:W-:Y:S05]  /*204c0*/  BSYNC B1 ;  /* 0x0000000000017941 */ /* 0x000fea0003800000 */
.L_x_518:
[----:B------:R-:W-:Y:S05]  /*204d0*/  BRA `(.L_x_520) ;  /* 0xffffffec00807947 */ /* 0x000fea000383ffff */
.L_x_498:
[----:B0-----:R0:W2:Y:S02]  /*204e0*/  SYNCS.PHASECHK.TRANS64.TRYWAIT P0, [R15+URZ+0x40], R4 ;  /* 0x000040040f0075a7 */ /* 0x0010a4000800017f */
[----:B--2---:R-:W-:Y:S05]  /*204f0*/  @!P0 NANOSLEEP.SYNCS 0x989680 ;  /* 0x009896800000895d */ /* 0x004fea0003900000 */
[----:B------:R-:W2:Y:S02]  /*20500*/  @!P0 SYNCS.PHASECHK.TRANS64 P0, [R15+URZ+0x40], R4 ;  /* 0x000040040f0085a7 */ /* 0x000ea4000800007f */
[----:B--2---:R-:W-:Y:S05]  /*20510*/  @!P0 BRA `(.L_x_498) ;  /* 0xfffffffc00f08947 */ /* 0x004fea000383ffff */
[----:B------:R-:W-:Y:S05]  /*20520*/  BRA `(.L_x_521) ;  /* 0xffffffec00c07947 */ /* 0x000fea000383ffff */
.L_x_506:
[----:B------:R-:W-:Y:S01]  /*20530*/  BSSY B0, `(.L_x_522) ;  /* 0x0000006000007945 */ /* 0x000fe20003800000 */
[----:B------:R-:W-:-:S07]  /*20540*/  IMAD.MOV.U32 R0, RZ, RZ, -0x1 ;  /* 0xffffffffff007424 */ /* 0x000fce00078e00ff */
[----:B------:R-:W-:Y:S05]  /*20550*/  WARPSYNC.COLLECTIVE R0, `(.L_x_523) ;  /* 0x00000000000c7348 */ /* 0x000fea0003c00000 */
[----:B------:R-:W-:Y:S02]  /*20560*/  ELECT P0, UR62, PT ;  /* 0x00000000003e782f */ /* 0x000fe40003800000 */
[----:B------:R-:W-:Y:S01]  /*20570*/  MOV R0, UR62 ;  /* 0x0000003e00007c02 */ /* 0x000fe20008000f00 */
[----:B------:R-:W-:Y:S10]  /*20580*/  ENDCOLLECTIVE ;  /* 0x000000000000791b */ /* 0x000ff40003800000 */
.L_x_523:
[----:B------:R-:W-:Y:S05]  /*20590*/  BSYNC B0 ;  /* 0x0000000000007941 */ /* 0x000fea0003800000 */
.L_x_522:
[----:B------:R-:W-:Y:S05]  /*205a0*/  BRA `(.L_x_524) ;  /* 0xfffffff8002c7947 */ /* 0x000fea000383ffff */
.L_x_510:
[----:B0-----:R0:W1:Y:S02]  /*205b0*/  SYNCS.PHASECHK.TRANS64.TRYWAIT P0, [R5+URZ], R2 ;  /* 0x00000002050075a7 */ /* 0x001064000800017f */
[----:B-1----:R-:W-:Y:S05]  /*205c0*/  @!P0 NANOSLEEP.SYNCS 0x989680 ;  /* 0x009896800000895d */ /* 0x002fea0003900000 */
[----:B------:R-:W1:Y:S02]  /*205d0*/  @!P0 SYNCS.PHASECHK.TRANS64 P0, [R5+URZ], R2 ;  /* 0x00000002050085a7 */ /* 0x000e64000800007f */
[----:B-1----:R-:W-:Y:S05]  /*205e0*/  @!P0 BRA `(.L_x_510) ;  /* 0xfffffffc00f08947 */ /* 0x002fea000383ffff */
[----:B------:R-:W-:Y:S05]  /*205f0*/  BRA `(.L_x_525) ;  /* 0xfffffff800707947 */ /* 0x000fea000383ffff */
.L_x_511:
[----:B0-----:R0:W1:Y:S02]  /*20600*/  SYNCS.PHASECHK.TRANS64.TRYWAIT P0, [R7+URZ], R4 ;  /* 0x00000004070075a7 */ /* 0x001064000800017f */
[----:B-1----:R-:W-:Y:S05]  /*20610*/  @!P0 NANOSLEEP.SYNCS 0x989680 ;  /* 0x009896800000895d */ /* 0x002fea0003900000 */
[----:B------:R-:W1:Y:S02]  /*20620*/  @!P0 SYNCS.PHASECHK.TRANS64 P0, [R7+URZ], R4 ;  /* 0x00000004070085a7 */ /* 0x000e64000800007f */
[----:B-1----:R-:W-:Y:S05]  /*20630*/  @!P0 BRA `(.L_x_511) ;  /* 0xfffffffc00f08947 */ /* 0x002fea000383ffff */
[----:B------:R-:W-:Y:S05]  /*20640*/  BRA `(.L_x_526) ;  /* 0xfffffff800807947 */ /* 0x000fea000383ffff */
.L_x_512:
[----:B0-----:R0:W1:Y:S02]  /*20650*/  SYNCS.PHASECHK.TRANS64.TRYWAIT P0, [R6+URZ], R5 ;  /* 0x00000005060075a7 */ /* 0x001064000800017f */
[----:B-1----:R-:W-:Y:S05]  /*20660*/  @!P0 NANOSLEEP.SYNCS 0x989680 ;  /* 0x009896800000895d */ /* 0x002fea0003900000 */
[----:B------:R-:W1:Y:S02]  /*20670*/  @!P0 SYNCS.PHASECHK.TRANS64 P0, [R6+URZ], R5 ;  /* 0x00000005060085a7 */ /* 0x000e64000800007f */
[----:B-1----:R-:W-:Y:S05]  /*20680*/  @!P0 BRA `(.L_x_512) ;  /* 0xfffffffc00f08947 */ /* 0x002fea000383ffff */
[----:B------:R-:W-:Y:S05]  /*20690*/  BRA `(.L_x_527) ;  /* 0xfffffff800907947 */ /* 0x000fea000383ffff */
.L_x_513:
[----:B0-----:R0:W1:Y:S02]  /*206a0*/  SYNCS.PHASECHK.TRANS64.TRYWAIT P0, [R7+URZ], R4 ;  /* 0x00000004070075a7 */ /* 0x001064000800017f */
[----:B-1----:R-:W-:Y:S05]  /*206b0*/  @!P0 NANOSLEEP.SYNCS 0x989680 ;  /* 0x009896800000895d */ /* 0x002fea0003900000 */
[----:B------:R-:W1:Y:S02]  /*206c0*/  @!P0 SYNCS.PHASECHK.TRANS64 P0, [R7+URZ], R4 ;  /* 0x00000004070085a7 */ /* 0x000e64000800007f */
[----:B-1----:R-:W-:Y:S05]  /*206d0*/  @!P0 BRA `(.L_x_513) ;  /* 0xfffffffc00f08947 */ /* 0x002fea000383ffff */
[----:B------:R-:W-:Y:S05]  /*206e0*/  BRA `(.L_x_528) ;  /* 0xfffffff800a07947 */ /* 0x000fea000383ffff */
.L_x_514:
[----:B0-----:R0:W1:Y:S02]  /*206f0*/  SYNCS.PHASECHK.TRANS64.TRYWAIT P0, [R6+URZ], R5 ;  /* 0x00000005060075a7 */ /* 0x001064000800017f */
[----:B-1----:R-:W-:Y:S05]  /*20700*/  @!P0 NANOSLEEP.SYNCS 0x989680 ;  /* 0x009896800000895d */ /* 0x002fea0003900000 */
[----:B------:R-:W1:Y:S02]  /*20710*/  @!P0 SYNCS.PHASECHK.TRANS64 P0, [R6+URZ], R5 ;  /* 0x00000005060085a7 */ /* 0x000e64000800007f */
[----:B-1----:R-:W-:Y:S05]  /*20720*/  @!P0 BRA `(.L_x_514) ;  /* 0xfffffffc00f08947 */ /* 0x002fea000383ffff */
[----:B------:R-:W-:Y:S05]  /*20730*/  BRA `(.L_x_529) ;  /* 0xfffffff800b07947 */ /* 0x000fea000383ffff */
.L_x_515:
[----:B0-----:R0:W1:Y:S02]  /*20740*/  SYNCS.PHASECHK.TRANS64.TRYWAIT P0, [R7+URZ], R4 ;  /* 0x00000004070075a7 */ /* 0x001064000800017f */
[----:B-1----:R-:W-:Y:S05]  /*20750*/  @!P0 NANOSLEEP.SYNCS 0x989680 ;  /* 0x009896800000895d */ /* 0x002fea0003900000 */
[----:B------:R-:W1:Y:S02]  /*20760*/  @!P0 SYNCS.PHASECHK.TRANS64 P0, [R7+URZ], R4 ;  /* 0x00000004070085a7 */ /* 0x000e64000800007f */
[----:B-1----:R-:W-:Y:S05]  /*20770*/  @!P0 BRA `(.L_x_515) ;  /* 0xfffffffc00f08947 */ /* 0x002fea000383ffff */
[----:B------:R-:W-:Y:S05]  /*20780*/  BRA `(.L_x_530) ;  /* 0xfffffff800c07947 */ /* 0x000fea000383ffff */
.L_x_516:
[----:B-1----:R1:W2:Y:S02]  /*20790*/  SYNCS.PHASECHK.TRANS64.TRYWAIT P0, [R6+URZ], R5 ;  /* 0x00000005060075a7 */ /* 0x0022a4000800017f */
[----:B--2---:R-:W-:Y:S05]  /*207a0*/  @!P0 NANOSLEEP.SYNCS 0x989680 ;  /* 0x009896800000895d */ /* 0x004fea0003900000 */
[----:B------:R-:W2:Y:S02]  /*207b0*/  @!P0 SYNCS.PHASECHK.TRANS64 P0, [R6+URZ], R5 ;  /* 0x00000005060085a7 */ /* 0x000ea4000800007f */
[----:B--2---:R-:W-:Y:S05]  /*207c0*/  @!P0 BRA `(.L_x_516) ;  /* 0xfffffffc00f08947 */ /* 0x004fea000383ffff */
[----:B------:R-:W-:Y:S05]  /*207d0*/  BRA `(.L_x_531) ;  /* 0xfffffff800c87947 */ /* 0x000fea000383ffff */
.L_x_532:
[----:B------:R-:W-:-:S00]  /*207e0*/  BRA `(.L_x_532) ;  /* 0xfffffffc00fc7947 */ /* 0x000fc0000383ffff */
[----:B------:R-:W-:-:S00]  /*207f0*/  NOP ;  /* 0x0000000000007918 */ /* 0x000fc00000000000 */
        /* <DEDUP_REMOVED lines=8> */
.L_x_533:


//--------------------- .nv.shared._ZN7cutlass13device_kernelINS_4gemm6kernel13GemmUniversalIN4cute5tupleIJiiiiEEENS1_10collective13CollectiveMmaINS1_37MainloopSm90TmaGmmaWarpSpecializedFP8ILi8ENS5_IJNS4_1CILi2EEENSA_ILi1EEESC_EEENS1_35KernelTmaWarpSpecializedCooperativeEEENS5_IJNSA_ILi192EEENSA_ILi224EEENSA_ILi64EEEEEENS_12float_e4m3_tENS5_IJlSC_lEEESK_SL_NS4_8TiledMMAINS4_8MMA_AtomIJNS4_4SM904GMMA30MMA_64x32x32_F32E4M3E4M3_SS_TNILNSP_7ScaleInE1ELSR_1EEEEEENS4_6LayoutISD_NS5_IJSC_NSA_ILi0EEESV_EEEEENS5_IJNS4_10UnderscoreESY_SY_EEEEENS4_13SM90_TMA_LOADENS4_14ComposedLayoutINS4_7SwizzleILi2ELi4ELi3EEENS4_18smem_ptr_flag_bitsILi8EEENSU_INS5_IJNSA_ILi8EEESI_EEENS5_IJSI_SC_EEEEEEEvNS4_8identityENS4_23SM90_TMA_LOAD_MULTICASTES1B_vS1C_EENS_8epilogue10collective6detail29Sm90TmaWarpSpecializedAdapterINS1G_15DefaultEpilogueISK_SL_SL_NS1F_6thread17LinearCombinationISK_Li1EffLNS1K_9ScaleType4KindE0ELNS_15FloatRoundStyleE2ESK_EENS1_15EpilogueDefaultEEEEEvvEEEEvNT_6ParamsE --------------------------
	.section	.nv.shared._ZN7cutlass13device_kernelINS_4gemm6kernel13GemmUniversalIN4cute5tupleIJiiiiEEENS1_10collective13CollectiveMmaINS1_37MainloopSm90TmaGmmaWarpSpecializedFP8ILi8ENS5_IJNS4_1CILi2EEENSA_ILi1EEESC_EEENS1_35KernelTmaWarpSpecializedCooperativeEEENS5_IJNSA_ILi192EEENSA_ILi224EEENSA_ILi64EEEEEENS_12float_e4m3_tENS5_IJlSC_lEEESK_SL_NS4_8TiledMMAINS4_8MMA_AtomIJNS4_4SM904GMMA30MMA_64x32x32_F32E4M3E4M3_SS_TNILNSP_7ScaleInE1ELSR_1EEEEEENS4_6LayoutISD_NS5_IJSC_NSA_ILi0EEESV_EEEEENS5_IJNS4_10UnderscoreESY_SY_EEEEENS4_13SM90_TMA_LOADENS4_14ComposedLayoutINS4_7SwizzleILi2ELi4ELi3EEENS4_18smem_ptr_flag_bitsILi8EEENSU_INS5_IJNSA_ILi8EEESI_EEENS5_IJSI_SC_EEEEEEEvNS4_8identityENS4_23SM90_TMA_LOAD_MULTICASTES1B_vS1C_EENS_8epilogue10collective6detail29Sm90TmaWarpSpecializedAdapterINS1G_15DefaultEpilogueISK_SL_SL_NS1F_6thread17LinearCombinationISK_Li1EffLNS1K_9ScaleType4KindE0ELNS_15FloatRoundStyleE2ESK_EENS1_15EpilogueDefaultEEEEEvvEEEEvNT_6ParamsE,"aw",@nobits
	.sectionflags	@""
	.align	16
	.zero		1024


//--------------------- .nv.shared.reserved.0     --------------------------
	.section	.nv.shared.reserved.0,"aw",@nobits
	.weak		__nv_reservedSMEM_offset_0_alias
	.size		__nv_reservedSMEM_offset_0_alias, 0, 0
	.other		__nv_reservedSMEM_offset_0_alias,@"STO_CUDA_RESERVED_SHARED STV_DEFAULT"
__nv_reservedSMEM_offset_0_alias:
	.zero		0


//--------------------- .nv.global                --------------------------
	.section	.nv.global,"aw",@nobits
.nv.global:
	.type		_ZN39_INTERNAL_1e535711_4_k_cu_971fd47e_43834cute1_E,@object
	.size		_ZN39_INTERNAL_1e535711_4_k_cu_971fd47e_43834cute1_E,(_ZN39_INTERNAL_1e535711_4_k_cu_971fd47e_43834cuda3std3__45__cpo6cbeginE - _ZN39_INTERNAL_1e535711_4_k_cu_971fd47e_43834cute1_E)
_ZN39_INTERNAL_1e535711_4_k_cu_971fd47e_43834cute1_E:
	.zero		1
	.type		_ZN39_INTERNAL_1e535711_4_k_cu_971fd47e_43834cuda3std3__45__cpo6cbeginE,@object
	.size		_ZN39_INTERNAL_1e535711_4_k_cu_971fd47e_43834cuda3std3__45__cpo6cbeginE,(_ZN39_INTERNAL_1e535711_4_k_cu_971fd47e_43834cuda3std3__48in_placeE - _ZN39_INTERNAL_1e535711_4_k_cu_971fd47e_43834cuda3std3__45__cpo6cbeginE)
_ZN39_INTERNAL_1e535711_4_k_cu_971fd47e_43834cuda3std3__45__cpo6cbeginE:
	.zero		1
	.type		_ZN39_INTERNAL_1e535711_4_k_cu_971fd47e_43834cuda3std3__48in_placeE,@object
	.size		_ZN39_INTERNAL_1e535711_4_k_cu_971fd47e_43834cuda3std3__48in_placeE,(_ZN39_INTERNAL_1e535711_4_k_cu_971fd47e_43834cuda3std6ranges3__45__cpo9iter_moveE - _ZN39_INTERNAL_1e535711_4_k_cu_971fd47e_43834cuda3std3__48in_placeE)
_ZN39_INTERNAL_1e535711_4_k_cu_971fd47e_43834cuda3std3__48in_placeE:
	.zero		1
	.type		_ZN39_INTERNAL_1e535711_4_k_cu_971fd47e_43834cuda3std6ranges3__45__cpo9iter_moveE,@object
	.size		_ZN39_INTERNAL_1e535711_4_k_cu_971fd47e_43834cuda3std6ranges3__45__cpo9iter_moveE,(_ZN39_INTERNAL_1e535711_4_k_cu_971fd47e_43834cuda3std3__45__cpo5beginE - _ZN39_INTERNAL_1e535711_4_k_cu_971fd47e_43834cuda3std6ranges3__45__cpo9iter_moveE)
_ZN39_INTERNAL_1e535711_4_k_cu_971fd47e_43834cuda3std6ranges3__45__cpo9iter_moveE:
	.zero		1
	.type		_ZN39_INTERNAL_1e535711_4_k_cu_971fd47e_43834cuda3std3__45__cpo5beginE,@object
	.size		_ZN39_INTERNAL_1e535711_4_k_cu_971fd47e_43834cuda3std3__45__cpo5beginE,(_ZN39_INTERNAL_1e535711_4_k_cu_971fd47e_43834cuda3std3__441_GLOBAL__N__1e535711_4_k_cu_971fd47e_43836ignoreE - _ZN39_INTERNAL_1e535711_4_k_cu_971fd47e_43834cuda3std3__45__cpo5beginE)
_ZN39_INTERNAL_1e535711_4_k_cu_971fd47e_43834cuda3std3__45__cpo5beginE:
	.zero		1
	.type		_ZN39_INTERNAL_1e535711_4_k_cu_971fd47e_43834cuda3std3__441_GLOBAL__N__1e535711_4_k_cu_971fd47e_43836ignoreE,@object
	.size		_ZN39_INTERNAL_1e535711_4_k_cu_971fd47e_43834cuda3std3__441_GLOBAL__N__1e535711_4_k_cu_971fd47e_43836ignoreE,(_ZN39_INTERNAL_1e535711_4_k_cu_971fd47e_43834cute7productE - _ZN39_INTERNAL_1e535711_4_k_cu_971fd47e_43834cuda3std3__441_GLOBAL__N__1e535711_4_k_cu_971fd47e_43836ignoreE)
_ZN39_INTERNAL_1e535711_4_k_cu_971fd47e_43834cuda3std3__441_GLOBAL__N__1e535711_4_k_cu_971fd47e_43836ignoreE:
	.zero		1
	.type		_ZN39_INTERNAL_1e535711_4_k_cu_971fd47e_43834cute7productE,@object
	.size		_ZN39_INTERNAL_1e535711_4_k_cu_971fd47e_43834cute7productE,(_ZN39_INTERNAL_1e535711_4_k_cu_971fd47e_43834cuda3std3__45__cpo3endE - _ZN39_INTERNAL_1e535711_4_k_cu_971fd47e_43834cute7productE)
_ZN39_INTERNAL_1e535711_4_k_cu_971fd47e_43834cute7productE:
	.zero		1
	.type		_ZN39_INTERNAL_1e535711_4_k_cu_971fd47e_43834cuda3std3__45__cpo3endE,@object
	.size		_ZN39_INTERNAL_1e535711_4_k_cu_971fd47e_43834cuda3std3__45__cpo3endE,(_ZN39_INTERNAL_1e535711_4_k_cu_971fd47e_43834cuda3std3__419piecewise_constructE - _ZN39_INTERNAL_1e535711_4_k_cu_971fd47e_43834cuda3std3__45__cpo3endE)
_ZN39_INTERNAL_1e535711_4_k_cu_971fd47e_43834cuda3std3__45__cpo3endE:
	.zero		1
	.type		_ZN39_INTERNAL_1e535711_4_k_cu_971fd47e_43834cuda3std3__419piecewise_constructE,@object
	.size		_ZN39_INTERNAL_1e535711_4_k_cu_971fd47e_43834cuda3std3__419piecewise_constructE,(_ZN39_INTERNAL_1e535711_4_k_cu_971fd47e_43834cuda3std3__45__cpo4cendE - _ZN39_INTERNAL_1e535711_4_k_cu_971fd47e_43834cuda3std3__419piecewise_constructE)
_ZN39_INTERNAL_1e535711_4_k_cu_971fd47e_43834cuda3std3__419piecewise_constructE:
	.zero		1
	.type		_ZN39_INTERNAL_1e535711_4_k_cu_971fd47e_43834cuda3std3__45__cpo4cendE,@object
	.size		_ZN39_INTERNAL_1e535711_4_k_cu_971fd47e_43834cuda3std3__45__cpo4cendE,(_ZN39_INTERNAL_1e535711_4_k_cu_971fd47e_43834cuda3std6ranges3__45__cpo4swapE - _ZN39_INTERNAL_1e535711_4_k_cu_971fd47e_43834cuda3std3__45__cpo4cendE)
_ZN39_INTERNAL_1e535711_4_k_cu_971fd47e_43834cuda3std3__45__cpo4cendE:
	.zero		1
	.type		_ZN39_INTERNAL_1e535711_4_k_cu_971fd47e_43834cuda3std6ranges3__45__cpo4swapE,@object
	.size		_ZN39_INTERNAL_1e535711_4_k_cu_971fd47e_43834cuda3std6ranges3__45__cpo4swapE,(.L_7 - _ZN39_INTERNAL_1e535711_4_k_cu_971fd47e_43834cuda3std6ranges3__45__cpo4swapE)
_ZN39_INTERNAL_1e535711_4_k_cu_971fd47e_43834cuda3std6ranges3__45__cpo4swapE:
	.zero		1
.L_7:


//--------------------- .nv.constant0._ZN7cutlass13device_kernelINS_4gemm6kernel13GemmUniversalIN4cute5tupleIJiiiiEEENS1_10collective13CollectiveMmaINS1_37MainloopSm90TmaGmmaWarpSpecializedFP8ILi8ENS5_IJNS4_1CILi2EEENSA_ILi1EEESC_EEENS1_35KernelTmaWarpSpecializedCooperativeEEENS5_IJNSA_ILi192EEENSA_ILi224EEENSA_ILi64EEEEEENS_12float_e4m3_tENS5_IJlSC_lEEESK_SL_NS4_8TiledMMAINS4_8MMA_AtomIJNS4_4SM904GMMA30MMA_64x32x32_F32E4M3E4M3_SS_TNILNSP_7ScaleInE1ELSR_1EEEEEENS4_6LayoutISD_NS5_IJSC_NSA_ILi0EEESV_EEEEENS5_IJNS4_10UnderscoreESY_SY_EEEEENS4_13SM90_TMA_LOADENS4_14ComposedLayoutINS4_7SwizzleILi2ELi4ELi3EEENS4_18smem_ptr_flag_bitsILi8EEENSU_INS5_IJNSA_ILi8EEESI_EEENS5_IJSI_SC_EEEEEEEvNS4_8identityENS4_23SM90_TMA_LOAD_MULTICASTES1B_vS1C_EENS_8epilogue10collective6detail29Sm90TmaWarpSpecializedAdapterINS1G_15DefaultEpilogueISK_SL_SL_NS1F_6thread17LinearCombinationISK_Li1EffLNS1K_9ScaleType4KindE0ELNS_15FloatRoundStyleE2ESK_EENS1_15EpilogueDefaultEEEEEvvEEEEvNT_6ParamsE --------------------------
	.section	.nv.constant0._ZN7cutlass13device_kernelINS_4gemm6kernel13GemmUniversalIN4cute5tupleIJiiiiEEENS1_10collective13CollectiveMmaINS1_37MainloopSm90TmaGmmaWarpSpecializedFP8ILi8ENS5_IJNS4_1CILi2EEENSA_ILi1EEESC_EEENS1_35KernelTmaWarpSpecializedCooperativeEEENS5_IJNSA_ILi192EEENSA_ILi224EEENSA_ILi64EEEEEENS_12float_e4m3_tENS5_IJlSC_lEEESK_SL_NS4_8TiledMMAINS4_8MMA_AtomIJNS4_4SM904GMMA30MMA_64x32x32_F32E4M3E4M3_SS_TNILNSP_7ScaleInE1ELSR_1EEEEEENS4_6LayoutISD_NS5_IJSC_NSA_ILi0EEESV_EEEEENS5_IJNS4_10UnderscoreESY_SY_EEEEENS4_13SM90_TMA_LOADENS4_14ComposedLayoutINS4_7SwizzleILi2ELi4ELi3EEENS4_18smem_ptr_flag_bitsILi8EEENSU_INS5_IJNSA_ILi8EEESI_EEENS5_IJSI_SC_EEEEEEEvNS4_8identityENS4_23SM90_TMA_LOAD_MULTICASTES1B_vS1C_EENS_8epilogue10collective6detail29Sm90TmaWarpSpecializedAdapterINS1G_15DefaultEpilogueISK_SL_SL_NS1F_6thread17LinearCombinationISK_Li1EffLNS1K_9ScaleType4KindE0ELNS_15FloatRoundStyleE2ESK_EENS1_15EpilogueDefaultEEEEEvvEEEEvNT_6ParamsE,"a",@progbits
	.sectionflags	@""
	.align	4
.nv.constant0._ZN7cutlass13device_kernelINS_4gemm6kernel13GemmUniversalIN4cute5tupleIJiiiiEEENS1_10collective13CollectiveMmaINS1_37MainloopSm90TmaGmmaWarpSpecializedFP8ILi8ENS5_IJNS4_1CILi2EEENSA_ILi1EEESC_EEENS1_35KernelTmaWarpSpecializedCooperativeEEENS5_IJNSA_ILi192EEENSA_ILi224EEENSA_ILi64EEEEEENS_12float_e4m3_tENS5_IJlSC_lEEESK_SL_NS4_8TiledMMAINS4_8MMA_AtomIJNS4_4SM904GMMA30MMA_64x32x32_F32E4M3E4M3_SS_TNILNSP_7ScaleInE1ELSR_1EEEEEENS4_6LayoutISD_NS5_IJSC_NSA_ILi0EEESV_EEEEENS5_IJNS4_10UnderscoreESY_SY_EEEEENS4_13SM90_TMA_LOADENS4_14ComposedLayoutINS4_7SwizzleILi2ELi4ELi3EEENS4_18smem_ptr_flag_bitsILi8EEENSU_INS5_IJNSA_ILi8EEESI_EEENS5_IJSI_SC_EEEEEEEvNS4_8identityENS4_23SM90_TMA_LOAD_MULTICASTES1B_vS1C_EENS_8epilogue10collective6detail29Sm90TmaWarpSpecializedAdapterINS1G_15DefaultEpilogueISK_SL_SL_NS1F_6thread17LinearCombinationISK_Li1EffLNS1K_9ScaleType4KindE0ELNS_15FloatRoundStyleE2ESK_EENS1_15EpilogueDefaultEEEEEvvEEEEvNT_6ParamsE:
	.zero		1664


//--------------------- SYMBOLS --------------------------

	.type		.nv.reservedSmem.offset0,@object
	.size		.nv.reservedSmem.offset0,0x4
